	.target	sm_100a

	.elftype	@"ET_EXEC"


//--------------------- .note.nv.tkinfo           --------------------------
	.section	.note.nv.tkinfo,"",@"SHT_NOTE"
	.sectionflags	@"SHF_NOTE_NV_TKINFO"
	.tkinfo
        /*0018*/ 	.word	0x00000002
        /*0030*/ 	.string	""
        /*0030*/ 	.string	"ptxas"
        /*0030*/ 	.string	"Cuda compilation tools, release 13.0, V13.0.88"
        /*0030*/ 	.string	"Build cuda_13.0.r13.0/compiler.36424714_0"
        /*0030*/ 	.string	"-arch sm_100a -m 64 "



//--------------------- .note.nv.cuinfo           --------------------------
	.section	.note.nv.cuinfo,"",@"SHT_NOTE"
	.sectionflags	@"SHF_NOTE_NV_CUINFO"
        /*0018*/ 	.short	0x0002
        /*001a*/ 	.short	0x0064
        /*001c*/ 	.short	0x0082
	.zero		2


//--------------------- .nv.info                  --------------------------
	.section	.nv.info,"",@"SHT_CUDA_INFO"
	.align	4


	//----- nvinfo : EIATTR_REGCOUNT
	.align		4
        /*0000*/ 	.byte	0x04, 0x2f
        /*0002*/ 	.short	(.L_20 - .L_19)
	.align		4
.L_19:
        /*0004*/ 	.word	index@(_ZN7cutlass13device_kernelINS_4gemm6kernel13GemmUniversalIN4cute5tupleIJiiiiEEENS1_10collective13CollectiveMmaINS1_35MainloopSm100TmaUmmaWarpSpecializedILi5ELi2ELi4ENS5_IJNS4_1CILi2EEENSA_ILi1EEESC_EEEEENS5_IJNSA_ILi64EEENSA_ILi256EEENSA_ILi128EEEEEENS_12float_e4m3_tENS5_IJlSC_lEEESJ_SK_NS4_8TiledMMAINS4_8MMA_AtomIJNS4_10MMA_TraitsINS4_19SM100_MMA_F8F6F4_SSEJSJ_SJ_fSF_SG_NS4_17integral_constantINS4_4UMMA5MajorELSR_0EEESS_NSP_INSQ_7ScaleInELST_0EEESU_EEEEEENS4_6LayoutINS5_IJSC_SC_SC_EEENS5_IJNSA_ILi0EEESZ_SZ_EEEEENS5_IJNS4_10UnderscoreES12_S12_EEEEENS4_13SM90_TMA_LOADENS4_14ComposedLayoutINS4_7SwizzleILi3ELi4ELi3EEENS4_18smem_ptr_flag_bitsILi8EEENSX_INS5_IJNSA_ILi8EEESH_EEENS5_IJSH_SC_EEEEEEEvNS4_8identityENS4_23SM90_TMA_LOAD_MULTICASTES1F_vS1G_EENS_8epilogue10collective18CollectiveEpilogueINS1J_23Sm100TmaWarpSpecializedILi4ELi2ELi32ELb0ELb0EEEJSI_NS5_IJNSX_ISF_SC_EES1O_EEESJ_SK_SJ_SK_NS1J_6fusion15FusionCallbacksIS1N_NS1Q_17LinearCombinationISJ_fSJ_fLNS_15FloatRoundStyleE2EEESI_S1P_JEEENS4_5SM1004TMEM4LOAD26SM100_TMEM_LOAD_16dp32b32xES15_NS16_INS17_ILi2ELi4ELi3EEES1A_NSX_INS5_IJS1B_SF_EEENS5_IJSF_SC_EEEEEEENS4_39AutoVectorizingCopyWithAssumedAlignmentILi128EEENS4_14SM90_TMA_STOREES24_S26_S26_EEEvvEEEEvNT_6ParamsE)
        /*0008*/ 	.word	0x00000075


	//----- nvinfo : EIATTR_FRAME_SIZE
	.align		4
.L_20:
        /*000c*/ 	.byte	0x04, 0x11
        /*000e*/ 	.short	(.L_22 - .L_21)
	.align		4
.L_21:
        /*0010*/ 	.word	index@($__internal_2_$__cuda_sm10x_tcgen05_guardrail_trap_unallocated_columns_being_dealloced)
        /*0014*/ 	.word	0x00000000


	//----- nvinfo : EIATTR_FRAME_SIZE
	.align		4
.L_22:
        /*0018*/ 	.byte	0x04, 0x11
        /*001a*/ 	.short	(.L_24 - .L_23)
	.align		4
.L_23:
        /*001c*/ 	.word	index@($__internal_1_$__cuda_sm10x_tcgen05_guardrail_trap_phase_invalid_during_alloc)
        /*0020*/ 	.word	0x00000000


	//----- nvinfo : EIATTR_FRAME_SIZE
	.align		4
.L_24:
        /*0024*/ 	.byte	0x04, 0x11
        /*0026*/ 	.short	(.L_26 - .L_25)
	.align		4
.L_25:
        /*0028*/ 	.word	index@($__internal_0_$__cuda_sm10x_tcgen05_guardrail_trap_col_being_dealloced_not_returned_by_alloc)
        /*002c*/ 	.word	0x00000000


	//----- nvinfo : EIATTR_FRAME_SIZE
	.align		4
.L_26:
        /*0030*/ 	.byte	0x04, 0x11
        /*0032*/ 	.short	(.L_28 - .L_27)
	.align		4
.L_27:
        /*0034*/ 	.word	index@(_ZN7cutlass13device_kernelINS_4gemm6kernel13GemmUniversalIN4cute5tupleIJiiiiEEENS1_10collective13CollectiveMmaINS1_35MainloopSm100TmaUmmaWarpSpecializedILi5ELi2ELi4ENS5_IJNS4_1CILi2EEENSA_ILi1EEESC_EEEEENS5_IJNSA_ILi64EEENSA_ILi256EEENSA_ILi128EEEEEENS_12float_e4m3_tENS5_IJlSC_lEEESJ_SK_NS4_8TiledMMAINS4_8MMA_AtomIJNS4_10MMA_TraitsINS4_19SM100_MMA_F8F6F4_SSEJSJ_SJ_fSF_SG_NS4_17integral_constantINS4_4UMMA5MajorELSR_0EEESS_NSP_INSQ_7ScaleInELST_0EEESU_EEEEEENS4_6LayoutINS5_IJSC_SC_SC_EEENS5_IJNSA_ILi0EEESZ_SZ_EEEEENS5_IJNS4_10UnderscoreES12_S12_EEEEENS4_13SM90_TMA_LOADENS4_14ComposedLayoutINS4_7SwizzleILi3ELi4ELi3EEENS4_18smem_ptr_flag_bitsILi8EEENSX_INS5_IJNSA_ILi8EEESH_EEENS5_IJSH_SC_EEEEEEEvNS4_8identityENS4_23SM90_TMA_LOAD_MULTICASTES1F_vS1G_EENS_8epilogue10collective18CollectiveEpilogueINS1J_23Sm100TmaWarpSpecializedILi4ELi2ELi32ELb0ELb0EEEJSI_NS5_IJNSX_ISF_SC_EES1O_EEESJ_SK_SJ_SK_NS1J_6fusion15FusionCallbacksIS1N_NS1Q_17LinearCombinationISJ_fSJ_fLNS_15FloatRoundStyleE2EEESI_S1P_JEEENS4_5SM1004TMEM4LOAD26SM100_TMEM_LOAD_16dp32b32xES15_NS16_INS17_ILi2ELi4ELi3EEES1A_NSX_INS5_IJS1B_SF_EEENS5_IJSF_SC_EEEEEEENS4_39AutoVectorizingCopyWithAssumedAlignmentILi128EEENS4_14SM90_TMA_STOREES24_S26_S26_EEEvvEEEEvNT_6ParamsE)
        /*0038*/ 	.word	0x00000000


	//----- nvinfo : EIATTR_MIN_STACK_SIZE
	.align		4
.L_28:
        /*003c*/ 	.byte	0x04, 0x12
        /*003e*/ 	.short	(.L_30 - .L_29)
	.align		4
.L_29:
        /*0040*/ 	.word	index@(_ZN7cutlass13device_kernelINS_4gemm6kernel13GemmUniversalIN4cute5tupleIJiiiiEEENS1_10collective13CollectiveMmaINS1_35MainloopSm100TmaUmmaWarpSpecializedILi5ELi2ELi4ENS5_IJNS4_1CILi2EEENSA_ILi1EEESC_EEEEENS5_IJNSA_ILi64EEENSA_ILi256EEENSA_ILi128EEEEEENS_12float_e4m3_tENS5_IJlSC_lEEESJ_SK_NS4_8TiledMMAINS4_8MMA_AtomIJNS4_10MMA_TraitsINS4_19SM100_MMA_F8F6F4_SSEJSJ_SJ_fSF_SG_NS4_17integral_constantINS4_4UMMA5MajorELSR_0EEESS_NSP_INSQ_7ScaleInELST_0EEESU_EEEEEENS4_6LayoutINS5_IJSC_SC_SC_EEENS5_IJNSA_ILi0EEESZ_SZ_EEEEENS5_IJNS4_10UnderscoreES12_S12_EEEEENS4_13SM90_TMA_LOADENS4_14ComposedLayoutINS4_7SwizzleILi3ELi4ELi3EEENS4_18smem_ptr_flag_bitsILi8EEENSX_INS5_IJNSA_ILi8EEESH_EEENS5_IJSH_SC_EEEEEEEvNS4_8identityENS4_23SM90_TMA_LOAD_MULTICASTES1F_vS1G_EENS_8epilogue10collective18CollectiveEpilogueINS1J_23Sm100TmaWarpSpecializedILi4ELi2ELi32ELb0ELb0EEEJSI_NS5_IJNSX_ISF_SC_EES1O_EEESJ_SK_SJ_SK_NS1J_6fusion15FusionCallbacksIS1N_NS1Q_17LinearCombinationISJ_fSJ_fLNS_15FloatRoundStyleE2EEESI_S1P_JEEENS4_5SM1004TMEM4LOAD26SM100_TMEM_LOAD_16dp32b32xES15_NS16_INS17_ILi2ELi4ELi3EEES1A_NSX_INS5_IJS1B_SF_EEENS5_IJSF_SC_EEEEEEENS4_39AutoVectorizingCopyWithAssumedAlignmentILi128EEENS4_14SM90_TMA_STOREES24_S26_S26_EEEvvEEEEvNT_6ParamsE)
        /*0044*/ 	.word	0x00000000
.L_30:


//--------------------- .nv.compat                --------------------------
	.section	.nv.compat,"",@"SHT_CUDA_COMPAT_INFO"
	.align	4
        /*0000*/ 	.byte	0x02, 0x09, 0x01, 0x00, 0x02, 0x02, 0x02, 0x00, 0x02, 0x05, 0x05, 0x00, 0x03, 0x07, 0x01, 0x01
        /*0010*/ 	.byte	0x02, 0x03, 0x01, 0x00, 0x02, 0x06, 0x01, 0x00, 0x04, 0x0b, 0x08, 0x00, 0x09, 0x00, 0x00, 0x00
        /*0020*/ 	.byte	0x00, 0x00, 0x00, 0x00


//--------------------- .nv.info._ZN7cutlass13device_kernelINS_4gemm6kernel13GemmUniversalIN4cute5tupleIJiiiiEEENS1_10collective13CollectiveMmaINS1_35MainloopSm100TmaUmmaWarpSpecializedILi5ELi2ELi4ENS5_IJNS4_1CILi2EEENSA_ILi1EEESC_EEEEENS5_IJNSA_ILi64EEENSA_ILi256EEENSA_ILi128EEEEEENS_12float_e4m3_tENS5_IJlSC_lEEESJ_SK_NS4_8TiledMMAINS4_8MMA_AtomIJNS4_10MMA_TraitsINS4_19SM100_MMA_F8F6F4_SSEJSJ_SJ_fSF_SG_NS4_17integral_constantINS4_4UMMA5MajorELSR_0EEESS_NSP_INSQ_7ScaleInELST_0EEESU_EEEEEENS4_6LayoutINS5_IJSC_SC_SC_EEENS5_IJNSA_ILi0EEESZ_SZ_EEEEENS5_IJNS4_10UnderscoreES12_S12_EEEEENS4_13SM90_TMA_LOADENS4_14ComposedLayoutINS4_7SwizzleILi3ELi4ELi3EEENS4_18smem_ptr_flag_bitsILi8EEENSX_INS5_IJNSA_ILi8EEESH_EEENS5_IJSH_SC_EEEEEEEvNS4_8identityENS4_23SM90_TMA_LOAD_MULTICASTES1F_vS1G_EENS_8epilogue10collective18CollectiveEpilogueINS1J_23Sm100TmaWarpSpecializedILi4ELi2ELi32ELb0ELb0EEEJSI_NS5_IJNSX_ISF_SC_EES1O_EEESJ_SK_SJ_SK_NS1J_6fusion15FusionCallbacksIS1N_NS1Q_17LinearCombinationISJ_fSJ_fLNS_15FloatRoundStyleE2EEESI_S1P_JEEENS4_5SM1004TMEM4LOAD26SM100_TMEM_LOAD_16dp32b32xES15_NS16_INS17_ILi2ELi4ELi3EEES1A_NSX_INS5_IJS1B_SF_EEENS5_IJSF_SC_EEEEEEENS4_39AutoVectorizingCopyWithAssumedAlignmentILi128EEENS4_14SM90_TMA_STOREES24_S26_S26_EEEvvEEEEvNT_6ParamsE --------------------------
	.section	.nv.info._ZN7cutlass13device_kernelINS_4gemm6kernel13GemmUniversalIN4cute5tupleIJiiiiEEENS1_10collective13CollectiveMmaINS1_35MainloopSm100TmaUmmaWarpSpecializedILi5ELi2ELi4ENS5_IJNS4_1CILi2EEENSA_ILi1EEESC_EEEEENS5_IJNSA_ILi64EEENSA_ILi256EEENSA_ILi128EEEEEENS_12float_e4m3_tENS5_IJlSC_lEEESJ_SK_NS4_8TiledMMAINS4_8MMA_AtomIJNS4_10MMA_TraitsINS4_19SM100_MMA_F8F6F4_SSEJSJ_SJ_fSF_SG_NS4_17integral_constantINS4_4UMMA5MajorELSR_0EEESS_NSP_INSQ_7ScaleInELST_0EEESU_EEEEEENS4_6LayoutINS5_IJSC_SC_SC_EEENS5_IJNSA_ILi0EEESZ_SZ_EEEEENS5_IJNS4_10UnderscoreES12_S12_EEEEENS4_13SM90_TMA_LOADENS4_14ComposedLayoutINS4_7SwizzleILi3ELi4ELi3EEENS4_18smem_ptr_flag_bitsILi8EEENSX_INS5_IJNSA_ILi8EEESH_EEENS5_IJSH_SC_EEEEEEEvNS4_8identityENS4_23SM90_TMA_LOAD_MULTICASTES1F_vS1G_EENS_8epilogue10collective18CollectiveEpilogueINS1J_23Sm100TmaWarpSpecializedILi4ELi2ELi32ELb0ELb0EEEJSI_NS5_IJNSX_ISF_SC_EES1O_EEESJ_SK_SJ_SK_NS1J_6fusion15FusionCallbacksIS1N_NS1Q_17LinearCombinationISJ_fSJ_fLNS_15FloatRoundStyleE2EEESI_S1P_JEEENS4_5SM1004TMEM4LOAD26SM100_TMEM_LOAD_16dp32b32xES15_NS16_INS17_ILi2ELi4ELi3EEES1A_NSX_INS5_IJS1B_SF_EEENS5_IJSF_SC_EEEEEEENS4_39AutoVectorizingCopyWithAssumedAlignmentILi128EEENS4_14SM90_TMA_STOREES24_S26_S26_EEEvvEEEEvNT_6ParamsE,"",@"SHT_CUDA_INFO"
	.sectionflags	@""
	.align	4


	//----- nvinfo : EIATTR_CUDA_API_VERSION
	.align		4
        /*0000*/ 	.byte	0x04, 0x37
        /*0002*/ 	.short	(.L_32 - .L_31)
.L_31:
        /*0004*/ 	.word	0x00000082


	//----- nvinfo : EIATTR_KPARAM_INFO
	.align		4
.L_32:
        /*0008*/ 	.byte	0x04, 0x17
        /*000a*/ 	.short	(.L_34 - .L_33)
.L_33:
        /*000c*/ 	.word	0x00000000
        /*0010*/ 	.short	0x0000
        /*0012*/ 	.short	0x0000
        /*0014*/ 	.byte	0x00, 0xf0, 0x01, 0x20


	//----- nvinfo : EIATTR_AT_ENTRY_FRAGMENTS
	.align		4
.L_34:
        /*0018*/ 	.byte	0x04, 0x4f
        /*001a*/ 	.short	(.L_36 - .L_35)


	//   ....[0]....
.L_35:
        /*001c*/ 	.word	0x00000006


	//----- nvinfo : EIATTR_RESERVED_SMEM_USED
	.align		4
.L_36:
        /*0020*/ 	.byte	0x01, 0x41
	.zero		2


	//----- nvinfo : EIATTR_SPARSE_MMA_MASK
	.align		4
        /*0024*/ 	.byte	0x03, 0x50
        /*0026*/ 	.short	0x0000


	//----- nvinfo : EIATTR_TCGEN05_1CTA_USED
	.align		4
        /*0028*/ 	.byte	0x01, 0x51
	.zero		2


	//----- nvinfo : EIATTR_MAXREG_COUNT
	.align		4
        /*002c*/ 	.byte	0x03, 0x1b
        /*002e*/ 	.short	0x00ff


	//----- nvinfo : EIATTR_NUM_BARRIERS
	.align		4
        /*0030*/ 	.byte	0x02, 0x4c
        /*0032*/ 	.byte	0x07
	.zero		1


	//----- nvinfo : EIATTR_EXTERNS
	.align		4
        /*0034*/ 	.byte	0x04, 0x0f
        /*0036*/ 	.short	(.L_38 - .L_37)


	//   ....[0]....
	.align		4
.L_37:
        /*0038*/ 	.word	index@(__assertfail)


	//----- nvinfo : EIATTR_MERCURY_ISA_VERSION
	.align		4
.L_38:
        /*003c*/ 	.byte	0x03, 0x5f
        /*003e*/ 	.short	0x0101


	//----- nvinfo : EIATTR_INT_WARP_WIDE_INSTR_OFFSETS
	.align		4
        /*0040*/ 	.byte	0x04, 0x31
        /*0042*/ 	.short	(.L_40 - .L_39)


	//   ....[0]....
.L_39:
        /*0044*/ 	.word	0x00003d70


	//   ....[1]....
        /*0048*/ 	.word	0x00003d90


	//   ....[2]....
        /*004c*/ 	.word	0x00003dc0


	//   ....[3]....
        /*0050*/ 	.word	0x000049d0


	//   ....[4]....
        /*0054*/ 	.word	0x00004a30


	//   ....[5]....
        /*0058*/ 	.word	0x00004b10


	//   ....[6]....
        /*005c*/ 	.word	0x00004b90


	//   ....[7]....
        /*0060*/ 	.word	0x00004c80


	//   ....[8]....
        /*0064*/ 	.word	0x00004d10


	//   ....[9]....
        /*0068*/ 	.word	0x00004e00


	//   ....[10]....
        /*006c*/ 	.word	0x00004eb0


	//----- nvinfo : EIATTR_COOP_GROUP_MASK_REGIDS
	.align		4
.L_40:
        /*0070*/ 	.byte	0x04, 0x29
        /*0072*/ 	.short	(.L_42 - .L_41)


	//   ....[0]....
.L_41:
        /*0074*/ 	.word	0xffffffff


	//   ....[1]....
        /*0078*/ 	.word	0xffffffff


	//   ....[2]....
        /*007c*/ 	.word	0xffffffff


	//   ....[3]....
        /*0080*/ 	.word	0xffffffff


	//   ....[4]....
        /*0084*/ 	.word	0xffffffff


	//   ....[5]....
        /*0088*/ 	.word	0xffffffff


	//   ....[6]....
        /*008c*/ 	.word	0xffffffff


	//   ....[7]....
        /*0090*/ 	.word	0xffffffff


	//   ....[8]....
        /*0094*/ 	.word	0xffffffff


	//   ....[9]....
        /*0098*/ 	.word	0xffffffff


	//   ....[10]....
        /*009c*/ 	.word	0xffffffff


	//   ....[11]....
        /*00a0*/ 	.word	0xffffffff


	//   ....[12]....
        /*00a4*/ 	.word	0xffffffff


	//   ....[13]....
        /*00a8*/ 	.word	0xffffffff


	//----- nvinfo : EIATTR_COOP_GROUP_INSTR_OFFSETS
	.align		4
.L_42:
        /*00ac*/ 	.byte	0x04, 0x28
        /*00ae*/ 	.short	(.L_44 - .L_43)


	//   ....[0]....
.L_43:
        /*00b0*/ 	.word	0x00000080


	//   ....[1]....
        /*00b4*/ 	.word	0x000004f0


	//   ....[2]....
        /*00b8*/ 	.word	0x000006b0


	//   ....[3]....
        /*00bc*/ 	.word	0x00000850


	//   ....[4]....
        /*00c0*/ 	.word	0x00000950


	//   ....[5]....
        /*00c4*/ 	.word	0x00000ac0


	//   ....[6]....
        /*00c8*/ 	.word	0x00000c60


	//   ....[7]....
        /*00cc*/ 	.word	0x00000e10


	//   ....[8]....
        /*00d0*/ 	.word	0x00001ff0


	//   ....[9]....
        /*00d4*/ 	.word	0x00002f60


	//   ....[10]....
        /*00d8*/ 	.word	0x00003170


	//   ....[11]....
        /*00dc*/ 	.word	0x000031a0


	//   ....[12]....
        /*00e0*/ 	.word	0x00003c50


	//   ....[13]....
        /*00e4*/ 	.word	0x00003e80


	//----- nvinfo : EIATTR_VRC_CTA_INIT_COUNT
	.align		4
.L_44:
        /*00e8*/ 	.byte	0x02, 0x4a
        /*00ea*/ 	.byte	0x80
	.zero		1


	//----- nvinfo : EIATTR_SYSCALL_OFFSETS
	.align		4
        /*00ec*/ 	.byte	0x04, 0x46
        /*00ee*/ 	.short	(.L_46 - .L_45)


	//   ....[0]....
.L_45:
        /*00f0*/ 	.word	0x00005b40


	//   ....[1]....
        /*00f4*/ 	.word	0x00005c80


	//   ....[2]....
        /*00f8*/ 	.word	0x000064b0


	//   ....[3]....
        /*00fc*/ 	.word	0x00007240


	//   ....[4]....
        /*0100*/ 	.word	0x00007f90


	//   ....[5]....
        /*0104*/ 	.word	0x00008d10


	//----- nvinfo : EIATTR_MBARRIER_INSTR_OFFSETS
	.align		4
.L_46:
        /*0108*/ 	.byte	0x04, 0x39
        /*010a*/ 	.short	(.L_48 - .L_47)


	//   ....[0]....
.L_47:
        /*010c*/ 	.word	0x00000600
        /*0110*/ 	.word	0x000000ff
        /*0114*/ 	.word	0x00000000
        /*0118*/ 	.short	0x0100
        /*011a*/ 	.byte	0x04
	.zero		1


	//   ....[1]....
        /*011c*/ 	.word	0x00000610
        /*0120*/ 	.word	0x000000ff
        /*0124*/ 	.word	0x00000028
        /*0128*/ 	.short	0x0100
        /*012a*/ 	.byte	0x04
	.zero		1


	//   ....[2]....
        /*012c*/ 	.word	0x00000620
        /*0130*/ 	.word	0x000000ff
        /*0134*/ 	.word	0x00000008
        /*0138*/ 	.short	0x0100
        /*013a*/ 	.byte	0x04
	.zero		1


	//   ....[3]....
        /*013c*/ 	.word	0x00000630
        /*0140*/ 	.word	0x000000ff
        /*0144*/ 	.word	0x00000030
        /*0148*/ 	.short	0x0100
        /*014a*/ 	.byte	0x04
	.zero		1


	//   ....[4]....
        /*014c*/ 	.word	0x00000640
        /*0150*/ 	.word	0x000000ff
        /*0154*/ 	.word	0x00000010
        /*0158*/ 	.short	0x0100
        /*015a*/ 	.byte	0x04
	.zero		1


	//   ....[5]....
        /*015c*/ 	.word	0x00000650
        /*0160*/ 	.word	0x000000ff
        /*0164*/ 	.word	0x00000038
        /*0168*/ 	.short	0x0100
        /*016a*/ 	.byte	0x04
	.zero		1


	//   ....[6]....
        /*016c*/ 	.word	0x00000660
        /*0170*/ 	.word	0x000000ff
        /*0174*/ 	.word	0x00000018
        /*0178*/ 	.short	0x0100
        /*017a*/ 	.byte	0x04
	.zero		1


	//   ....[7]....
        /*017c*/ 	.word	0x00000670
        /*0180*/ 	.word	0x000000ff
        /*0184*/ 	.word	0x00000040
        /*0188*/ 	.short	0x0100
        /*018a*/ 	.byte	0x04
	.zero		1


	//   ....[8]....
        /*018c*/ 	.word	0x00000680
        /*0190*/ 	.word	0x000000ff
        /*0194*/ 	.word	0x00000020
        /*0198*/ 	.short	0x0100
        /*019a*/ 	.byte	0x04
	.zero		1


	//   ....[9]....
        /*019c*/ 	.word	0x00000690
        /*01a0*/ 	.word	0x000000ff
        /*01a4*/ 	.word	0x00000048
        /*01a8*/ 	.short	0x0100
        /*01aa*/ 	.byte	0x04
	.zero		1


	//   ....[10]....
        /*01ac*/ 	.word	0x000007c0
        /*01b0*/ 	.word	0x000000ff
        /*01b4*/ 	.word	0x00000050
        /*01b8*/ 	.short	0x0100
        /*01ba*/ 	.byte	0x04
	.zero		1


	//   ....[11]....
        /*01bc*/ 	.word	0x000007d0
        /*01c0*/ 	.word	0x000000ff
        /*01c4*/ 	.word	0x00000070
        /*01c8*/ 	.short	0x0100
        /*01ca*/ 	.byte	0x04
	.zero		1


	//   ....[12]....
        /*01cc*/ 	.word	0x000007e0
        /*01d0*/ 	.word	0x000000ff
        /*01d4*/ 	.word	0x00000058
        /*01d8*/ 	.short	0x0100
        /*01da*/ 	.byte	0x04
	.zero		1


	//   ....[13]....
        /*01dc*/ 	.word	0x000007f0
        /*01e0*/ 	.word	0x000000ff
        /*01e4*/ 	.word	0x00000078
        /*01e8*/ 	.short	0x0100
        /*01ea*/ 	.byte	0x04
	.zero		1


	//   ....[14]....
        /*01ec*/ 	.word	0x00000800
        /*01f0*/ 	.word	0x000000ff
        /*01f4*/ 	.word	0x00000060
        /*01f8*/ 	.short	0x0100
        /*01fa*/ 	.byte	0x04
	.zero		1


	//   ....[15]....
        /*01fc*/ 	.word	0x00000810
        /*0200*/ 	.word	0x000000ff
        /*0204*/ 	.word	0x00000080
        /*0208*/ 	.short	0x0100
        /*020a*/ 	.byte	0x04
	.zero		1


	//   ....[16]....
        /*020c*/ 	.word	0x00000820
        /*0210*/ 	.word	0x000000ff
        /*0214*/ 	.word	0x00000068
        /*0218*/ 	.short	0x0100
        /*021a*/ 	.byte	0x04
	.zero		1


	//   ....[17]....
        /*021c*/ 	.word	0x00000830
        /*0220*/ 	.word	0x000000ff
        /*0224*/ 	.word	0x00000088
        /*0228*/ 	.short	0x0100
        /*022a*/ 	.byte	0x04
	.zero		1


	//   ....[18]....
        /*022c*/ 	.word	0x00000920
        /*0230*/ 	.word	0x000000ff
        /*0234*/ 	.word	0x00000090
        /*0238*/ 	.short	0x0100
        /*023a*/ 	.byte	0x06
	.zero		1


	//   ....[19]....
        /*023c*/ 	.word	0x00000930
        /*0240*/ 	.word	0x000000ff
        /*0244*/ 	.word	0x00000098
        /*0248*/ 	.short	0x0100
        /*024a*/ 	.byte	0x06
	.zero		1


	//   ....[20]....
        /*024c*/ 	.word	0x00000a70
        /*0250*/ 	.word	0x000000ff
        /*0254*/ 	.word	0x000000a0
        /*0258*/ 	.short	0x0100
        /*025a*/ 	.byte	0x06
	.zero		1


	//   ....[21]....
        /*025c*/ 	.word	0x00000a80
        /*0260*/ 	.word	0x000000ff
        /*0264*/ 	.word	0x000000b0
        /*0268*/ 	.short	0x0100
        /*026a*/ 	.byte	0x06
	.zero		1


	//   ....[22]....
        /*026c*/ 	.word	0x00000a90
        /*0270*/ 	.word	0x000000ff
        /*0274*/ 	.word	0x000000a8
        /*0278*/ 	.short	0x0100
        /*027a*/ 	.byte	0x06
	.zero		1


	//   ....[23]....
        /*027c*/ 	.word	0x00000aa0
        /*0280*/ 	.word	0x000000ff
        /*0284*/ 	.word	0x000000b8
        /*0288*/ 	.short	0x0100
        /*028a*/ 	.byte	0x06
	.zero		1


	//   ....[24]....
        /*028c*/ 	.word	0x00000bd0
        /*0290*/ 	.word	0x000000ff
        /*0294*/ 	.word	0x000000c0
        /*0298*/ 	.short	0x0100
        /*029a*/ 	.byte	0x04
	.zero		1


	//   ....[25]....
        /*029c*/ 	.word	0x00000be0
        /*02a0*/ 	.word	0x000000ff
        /*02a4*/ 	.word	0x000000e0
        /*02a8*/ 	.short	0x0100
        /*02aa*/ 	.byte	0x04
	.zero		1


	//   ....[26]....
        /*02ac*/ 	.word	0x00000bf0
        /*02b0*/ 	.word	0x000000ff
        /*02b4*/ 	.word	0x000000c8
        /*02b8*/ 	.short	0x0100
        /*02ba*/ 	.byte	0x04
	.zero		1


	//   ....[27]....
        /*02bc*/ 	.word	0x00000c00
        /*02c0*/ 	.word	0x000000ff
        /*02c4*/ 	.word	0x000000e8
        /*02c8*/ 	.short	0x0100
        /*02ca*/ 	.byte	0x04
	.zero		1


	//   ....[28]....
        /*02cc*/ 	.word	0x00000c10
        /*02d0*/ 	.word	0x000000ff
        /*02d4*/ 	.word	0x000000d0
        /*02d8*/ 	.short	0x0100
        /*02da*/ 	.byte	0x04
	.zero		1


	//   ....[29]....
        /*02dc*/ 	.word	0x00000c20
        /*02e0*/ 	.word	0x000000ff
        /*02e4*/ 	.word	0x000000f0
        /*02e8*/ 	.short	0x0100
        /*02ea*/ 	.byte	0x04
	.zero		1


	//   ....[30]....
        /*02ec*/ 	.word	0x00000c30
        /*02f0*/ 	.word	0x000000ff
        /*02f4*/ 	.word	0x000000d8
        /*02f8*/ 	.short	0x0100
        /*02fa*/ 	.byte	0x04
	.zero		1


	//   ....[31]....
        /*02fc*/ 	.word	0x00000c40
        /*0300*/ 	.word	0x000000ff
        /*0304*/ 	.word	0x000000f8
        /*0308*/ 	.short	0x0100
        /*030a*/ 	.byte	0x04
	.zero		1


	//   ....[32]....
        /*030c*/ 	.word	0x00000d30
        /*0310*/ 	.word	0x000000ff
        /*0314*/ 	.word	0x00000100
        /*0318*/ 	.short	0x0100
        /*031a*/ 	.byte	0x04
	.zero		1


	//   ....[33]....
        /*031c*/ 	.word	0x00000d40
        /*0320*/ 	.word	0x000000ff
        /*0324*/ 	.word	0x00000110
        /*0328*/ 	.short	0x0100
        /*032a*/ 	.byte	0x04
	.zero		1


	//   ....[34]....
        /*032c*/ 	.word	0x00000d50
        /*0330*/ 	.word	0x000000ff
        /*0334*/ 	.word	0x00000108
        /*0338*/ 	.short	0x0100
        /*033a*/ 	.byte	0x04
	.zero		1


	//   ....[35]....
        /*033c*/ 	.word	0x00000d60
        /*0340*/ 	.word	0x000000ff
        /*0344*/ 	.word	0x00000118
        /*0348*/ 	.short	0x0100
        /*034a*/ 	.byte	0x04
	.zero		1


	//   ....[36]....
        /*034c*/ 	.word	0x000018a0
        /*0350*/ 	.word	0x00000000
        /*0354*/ 	.word	0x00000110
        /*0358*/ 	.short	0x010a
        /*035a*/ 	.byte	0xff
	.zero		1


	//   ....[37]....
        /*035c*/ 	.word	0x000018c0
        /*0360*/ 	.word	0x00000000
        /*0364*/ 	.word	0x00000100
        /*0368*/ 	.short	0x0101
        /*036a*/ 	.byte	0xff
	.zero		1


	//   ....[38]....
        /*036c*/ 	.word	0x00001980
        /*0370*/ 	.word	0x000000ff
        /*0374*/ 	.word	0x00000028
        /*0378*/ 	.short	0x010a
        /*037a*/ 	.byte	0x04
	.zero		1


	//   ....[39]....
        /*037c*/ 	.word	0x00001a00
        /*0380*/ 	.word	0x000000ff
        /*0384*/ 	.word	0x00000028
        /*0388*/ 	.short	0x010a
        /*038a*/ 	.byte	0x21
	.zero		1


	//   ....[40]....
        /*038c*/ 	.word	0x00001b90
        /*0390*/ 	.word	0x000000ff
        /*0394*/ 	.word	0x00000028
        /*0398*/ 	.short	0x010a
        /*039a*/ 	.byte	0x08
	.zero		1


	//   ....[41]....
        /*039c*/ 	.word	0x00001cb0
        /*03a0*/ 	.word	0x000000ff
        /*03a4*/ 	.word	0x00000098
        /*03a8*/ 	.short	0x0101
        /*03aa*/ 	.byte	0x07
	.zero		1


	//   ....[42]....
        /*03ac*/ 	.word	0x00001cd0
        /*03b0*/ 	.word	0x000000ff
        /*03b4*/ 	.word	0x00000028
        /*03b8*/ 	.short	0x010a
        /*03ba*/ 	.byte	0x04
	.zero		1


	//   ....[43]....
        /*03bc*/ 	.word	0x00001d50
        /*03c0*/ 	.word	0x000000ff
        /*03c4*/ 	.word	0x00000028
        /*03c8*/ 	.short	0x010a
        /*03ca*/ 	.byte	0x09
	.zero		1


	//   ....[44]....
        /*03cc*/ 	.word	0x00001ef0
        /*03d0*/ 	.word	0x000000ff
        /*03d4*/ 	.word	0x00000028
        /*03d8*/ 	.short	0x010a
        /*03da*/ 	.byte	0x06
	.zero		1


	//   ....[45]....
        /*03dc*/ 	.word	0x00002020
        /*03e0*/ 	.word	0x00000003
        /*03e4*/ 	.word	0x000000a0
        /*03e8*/ 	.short	0x010a
        /*03ea*/ 	.byte	0xff
	.zero		1


	//   ....[46]....
        /*03ec*/ 	.word	0x00002170
        /*03f0*/ 	.word	0x00000000
        /*03f4*/ 	.word	0x00000000
        /*03f8*/ 	.short	0x0101
        /*03fa*/ 	.byte	0xff
	.zero		1


	//   ....[47]....
        /*03fc*/ 	.word	0x00002720
        /*0400*/ 	.word	0x000000ff
        /*0404*/ 	.word	0x00000000
        /*0408*/ 	.short	0x010a
        /*040a*/ 	.byte	0x04
	.zero		1


	//   ....[48]....
        /*040c*/ 	.word	0x000027b0
        /*0410*/ 	.word	0x000000ff
        /*0414*/ 	.word	0x00000000
        /*0418*/ 	.short	0x010a
        /*041a*/ 	.byte	0x05
	.zero		1


	//   ....[49]....
        /*041c*/ 	.word	0x00002840
        /*0420*/ 	.word	0x000000ff
        /*0424*/ 	.word	0x00000000
        /*0428*/ 	.short	0x010a
        /*042a*/ 	.byte	0x05
	.zero		1


	//   ....[50]....
        /*042c*/ 	.word	0x000028d0
        /*0430*/ 	.word	0x000000ff
        /*0434*/ 	.word	0x00000000
        /*0438*/ 	.short	0x010a
        /*043a*/ 	.byte	0x05
	.zero		1


	//   ....[51]....
        /*043c*/ 	.word	0x00002970
        /*0440*/ 	.word	0x00000000
        /*0444*/ 	.word	0x00000000
        /*0448*/ 	.short	0x010a
        /*044a*/ 	.byte	0xff
	.zero		1


	//   ....[52]....
        /*044c*/ 	.word	0x00002ab0
        /*0450*/ 	.word	0x00000002
        /*0454*/ 	.word	0x00000100
        /*0458*/ 	.short	0x010a
        /*045a*/ 	.byte	0xff
	.zero		1


	//   ....[53]....
        /*045c*/ 	.word	0x00002b10
        /*0460*/ 	.word	0x00000004
        /*0464*/ 	.word	0x00000000
        /*0468*/ 	.short	0x0101
        /*046a*/ 	.byte	0xff
	.zero		1


	//   ....[54]....
        /*046c*/ 	.word	0x00002b30
        /*0470*/ 	.word	0x000000ff
        /*0474*/ 	.word	0x000000b0
        /*0478*/ 	.short	0x010a
        /*047a*/ 	.byte	0x04
	.zero		1


	//   ....[55]....
        /*047c*/ 	.word	0x00002c50
        /*0480*/ 	.word	0x00000002
        /*0484*/ 	.word	0x000000a0
        /*0488*/ 	.short	0x010a
        /*048a*/ 	.byte	0xff
	.zero		1


	//   ....[56]....
        /*048c*/ 	.word	0x00002d60
        /*0490*/ 	.word	0x00000002
        /*0494*/ 	.word	0x00000000
        /*0498*/ 	.short	0x0101
        /*049a*/ 	.byte	0xff
	.zero		1


	//   ....[57]....
        /*049c*/ 	.word	0x00002df0
        /*04a0*/ 	.word	0x000000ff
        /*04a4*/ 	.word	0x000000b0
        /*04a8*/ 	.short	0x0106
        /*04aa*/ 	.byte	0x04
	.zero		1


	//   ....[58]....
        /*04ac*/ 	.word	0x00002e10
        /*04b0*/ 	.word	0x000000ff
        /*04b4*/ 	.word	0x000000b0
        /*04b8*/ 	.short	0x010a
        /*04ba*/ 	.byte	0x04
	.zero		1


	//   ....[59]....
        /*04bc*/ 	.word	0x00002ea0
        /*04c0*/ 	.word	0x000000ff
        /*04c4*/ 	.word	0x000000b0
        /*04c8*/ 	.short	0x0106
        /*04ca*/ 	.byte	0x07
	.zero		1


	//   ....[60]....
        /*04cc*/ 	.word	0x00002ee0
        /*04d0*/ 	.word	0x00000000
        /*04d4*/ 	.word	0x000000b0
        /*04d8*/ 	.short	0x010a
        /*04da*/ 	.byte	0xff
	.zero		1


	//   ....[61]....
        /*04dc*/ 	.word	0x00003440
        /*04e0*/ 	.word	0x00000000
        /*04e4*/ 	.word	0x000000a0
        /*04e8*/ 	.short	0x010a
        /*04ea*/ 	.byte	0xff
	.zero		1


	//   ....[62]....
        /*04ec*/ 	.word	0x00003540
        /*04f0*/ 	.word	0x00000003
        /*04f4*/ 	.word	0x00000000
        /*04f8*/ 	.short	0x0101
        /*04fa*/ 	.byte	0xff
	.zero		1


	//   ....[63]....
        /*04fc*/ 	.word	0x00003550
        /*0500*/ 	.word	0x000000ff
        /*0504*/ 	.word	0x00000000
        /*0508*/ 	.short	0x010a
        /*050a*/ 	.byte	0x04
	.zero		1


	//   ....[64]....
        /*050c*/ 	.word	0x000035d0
        /*0510*/ 	.word	0x000000ff
        /*0514*/ 	.word	0x000000e0
        /*0518*/ 	.short	0x010a
        /*051a*/ 	.byte	0x1f
	.zero		1


	//   ....[65]....
        /*051c*/ 	.word	0x000036b0
        /*0520*/ 	.word	0x000000ff
        /*0524*/ 	.word	0x00000000
        /*0528*/ 	.short	0x010a
        /*052a*/ 	.byte	0x05
	.zero		1


	//   ....[66]....
        /*052c*/ 	.word	0x000037f0
        /*0530*/ 	.word	0x000000ff
        /*0534*/ 	.word	0x00000000
        /*0538*/ 	.short	0x010a
        /*053a*/ 	.byte	0x04
	.zero		1


	//   ....[67]....
        /*053c*/ 	.word	0x00003a80
        /*0540*/ 	.word	0x000000ff
        /*0544*/ 	.word	0x00000000
        /*0548*/ 	.short	0x010a
        /*054a*/ 	.byte	0x04
	.zero		1


	//   ....[68]....
        /*054c*/ 	.word	0x00003b10
        /*0550*/ 	.word	0x000000ff
        /*0554*/ 	.word	0x00000000
        /*0558*/ 	.short	0x010a
        /*055a*/ 	.byte	0x05
	.zero		1


	//   ....[69]....
        /*055c*/ 	.word	0x00003ba0
        /*0560*/ 	.word	0x000000ff
        /*0564*/ 	.word	0x00000000
        /*0568*/ 	.short	0x010a
        /*056a*/ 	.byte	0x05
	.zero		1


	//   ....[70]....
        /*056c*/ 	.word	0x00003c30
        /*0570*/ 	.word	0x000000ff
        /*0574*/ 	.word	0x00000000
        /*0578*/ 	.short	0x010a
        /*057a*/ 	.byte	0x04
	.zero		1


	//   ....[71]....
        /*057c*/ 	.word	0x00004190
        /*0580*/ 	.word	0x00000008
        /*0584*/ 	.word	0x000000a0
        /*0588*/ 	.short	0x010a
        /*058a*/ 	.byte	0xff
	.zero		1


	//   ....[72]....
        /*058c*/ 	.word	0x00004300
        /*0590*/ 	.word	0x00000000
        /*0594*/ 	.word	0x00000000
        /*0598*/ 	.short	0x0101
        /*059a*/ 	.byte	0xff
	.zero		1


	//   ....[73]....
        /*059c*/ 	.word	0x000047e0
        /*05a0*/ 	.word	0x000000ff
        /*05a4*/ 	.word	0x00000098
        /*05a8*/ 	.short	0x010a
        /*05aa*/ 	.byte	0x15
	.zero		1


	//   ....[74]....
        /*05ac*/ 	.word	0x00004970
        /*05b0*/ 	.word	0x000000ff
        /*05b4*/ 	.word	0x00000070
        /*05b8*/ 	.short	0x010a
        /*05ba*/ 	.byte	0x15
	.zero		1


	//   ....[75]....
        /*05bc*/ 	.word	0x00004ac0
        /*05c0*/ 	.word	0x000000ff
        /*05c4*/ 	.word	0x00000050
        /*05c8*/ 	.short	0x010b
        /*05ca*/ 	.byte	0x15
	.zero		1


	//   ....[76]....
        /*05cc*/ 	.word	0x00004ad0
        /*05d0*/ 	.word	0x000000ff
        /*05d4*/ 	.word	0x00000000
        /*05d8*/ 	.short	0x0101
        /*05da*/ 	.byte	0x32
	.zero		1


	//   ....[77]....
        /*05dc*/ 	.word	0x00004ae0
        /*05e0*/ 	.word	0x000000ff
        /*05e4*/ 	.word	0x00000078
        /*05e8*/ 	.short	0x010a
        /*05ea*/ 	.byte	0x15
	.zero		1


	//   ....[78]....
        /*05ec*/ 	.word	0x00004c30
        /*05f0*/ 	.word	0x000000ff
        /*05f4*/ 	.word	0x00000058
        /*05f8*/ 	.short	0x010b
        /*05fa*/ 	.byte	0x15
	.zero		1


	//   ....[79]....
        /*05fc*/ 	.word	0x00004c40
        /*0600*/ 	.word	0x000000ff
        /*0604*/ 	.word	0x00000000
        /*0608*/ 	.short	0x0101
        /*060a*/ 	.byte	0x31
	.zero		1


	//   ....[80]....
        /*060c*/ 	.word	0x00004c50
        /*0610*/ 	.word	0x000000ff
        /*0614*/ 	.word	0x00000080
        /*0618*/ 	.short	0x010a
        /*061a*/ 	.byte	0x15
	.zero		1


	//   ....[81]....
        /*061c*/ 	.word	0x00004db0
        /*0620*/ 	.word	0x000000ff
        /*0624*/ 	.word	0x00000060
        /*0628*/ 	.short	0x010b
        /*062a*/ 	.byte	0x15
	.zero		1


	//   ....[82]....
        /*062c*/ 	.word	0x00004dc0
        /*0630*/ 	.word	0x000000ff
        /*0634*/ 	.word	0x00000000
        /*0638*/ 	.short	0x0101
        /*063a*/ 	.byte	0x30
	.zero		1


	//   ....[83]....
        /*063c*/ 	.word	0x00004dd0
        /*0640*/ 	.word	0x000000ff
        /*0644*/ 	.word	0x00000088
        /*0648*/ 	.short	0x010a
        /*064a*/ 	.byte	0x15
	.zero		1


	//   ....[84]....
        /*064c*/ 	.word	0x00004fc0
        /*0650*/ 	.word	0x000000ff
        /*0654*/ 	.word	0x00000068
        /*0658*/ 	.short	0x010b
        /*065a*/ 	.byte	0x15
	.zero		1


	//   ....[85]....
        /*065c*/ 	.word	0x00004fd0
        /*0660*/ 	.word	0x000000ff
        /*0664*/ 	.word	0x00000000
        /*0668*/ 	.short	0x0101
        /*066a*/ 	.byte	0x2b
	.zero		1


	//   ....[86]....
        /*066c*/ 	.word	0x00005000
        /*0670*/ 	.word	0x000000ff
        /*0674*/ 	.word	0x00000070
        /*0678*/ 	.short	0x010a
        /*067a*/ 	.byte	0x15
	.zero		1


	//   ....[87]....
        /*067c*/ 	.word	0x00005020
        /*0680*/ 	.word	0x000000ff
        /*0684*/ 	.word	0x00000078
        /*0688*/ 	.short	0x010a
        /*068a*/ 	.byte	0x15
	.zero		1


	//   ....[88]....
        /*068c*/ 	.word	0x00005040
        /*0690*/ 	.word	0x000000ff
        /*0694*/ 	.word	0x00000080
        /*0698*/ 	.short	0x010a
        /*069a*/ 	.byte	0x15
	.zero		1


	//   ....[89]....
        /*069c*/ 	.word	0x00005080
        /*06a0*/ 	.word	0x00000000
        /*06a4*/ 	.word	0x00000088
        /*06a8*/ 	.short	0x010a
        /*06aa*/ 	.byte	0xff
	.zero		1


	//   ....[90]....
        /*06ac*/ 	.word	0x000053d0
        /*06b0*/ 	.word	0x00000003
        /*06b4*/ 	.word	0x000000a0
        /*06b8*/ 	.short	0x010a
        /*06ba*/ 	.byte	0xff
	.zero		1


	//   ....[91]....
        /*06bc*/ 	.word	0x00005550
        /*06c0*/ 	.word	0x00000000
        /*06c4*/ 	.word	0x00000000
        /*06c8*/ 	.short	0x0101
        /*06ca*/ 	.byte	0xff
	.zero		1


	//   ....[92]....
        /*06cc*/ 	.word	0x000060a0
        /*06d0*/ 	.word	0x00000002
        /*06d4*/ 	.word	0x00000050
        /*06d8*/ 	.short	0x010a
        /*06da*/ 	.byte	0xff
	.zero		1


	//   ....[93]....
        /*06dc*/ 	.word	0x00006110
        /*06e0*/ 	.word	0x00000047
        /*06e4*/ 	.word	0x000000c0
        /*06e8*/ 	.short	0x010a
        /*06ea*/ 	.byte	0xff
	.zero		1


	//   ....[94]....
        /*06ec*/ 	.word	0x00006200
        /*06f0*/ 	.word	0x00000002
        /*06f4*/ 	.word	0x00000050
        /*06f8*/ 	.short	0x010a
        /*06fa*/ 	.byte	0xff
	.zero		1


	//   ....[95]....
        /*06fc*/ 	.word	0x00006310
        /*0700*/ 	.word	0x00000000
        /*0704*/ 	.word	0x00000000
        /*0708*/ 	.short	0x0101
        /*070a*/ 	.byte	0xff
	.zero		1


	//   ....[96]....
        /*070c*/ 	.word	0x00006390
        /*0710*/ 	.word	0x00000047
        /*0714*/ 	.word	0x000000c0
        /*0718*/ 	.short	0x010a
        /*071a*/ 	.byte	0xff
	.zero		1


	//   ....[97]....
        /*071c*/ 	.word	0x00006ee0
        /*0720*/ 	.word	0x00000070
        /*0724*/ 	.word	0x00000050
        /*0728*/ 	.short	0x010a
        /*072a*/ 	.byte	0xff
	.zero		1


	//   ....[98]....
        /*072c*/ 	.word	0x00006fb0
        /*0730*/ 	.word	0x00000070
        /*0734*/ 	.word	0x00000050
        /*0738*/ 	.short	0x010a
        /*073a*/ 	.byte	0xff
	.zero		1


	//   ....[99]....
        /*073c*/ 	.word	0x000070c0
        /*0740*/ 	.word	0x00000000
        /*0744*/ 	.word	0x00000000
        /*0748*/ 	.short	0x0101
        /*074a*/ 	.byte	0xff
	.zero		1


	//   ....[100]....
        /*074c*/ 	.word	0x00007c30
        /*0750*/ 	.word	0x00000070
        /*0754*/ 	.word	0x00000050
        /*0758*/ 	.short	0x010a
        /*075a*/ 	.byte	0xff
	.zero		1


	//   ....[101]....
        /*075c*/ 	.word	0x00007d00
        /*0760*/ 	.word	0x00000070
        /*0764*/ 	.word	0x00000050
        /*0768*/ 	.short	0x010a
        /*076a*/ 	.byte	0xff
	.zero		1


	//   ....[102]....
        /*076c*/ 	.word	0x00007e10
        /*0770*/ 	.word	0x00000000
        /*0774*/ 	.word	0x00000000
        /*0778*/ 	.short	0x0101
        /*077a*/ 	.byte	0xff
	.zero		1


	//   ....[103]....
        /*077c*/ 	.word	0x000089b0
        /*0780*/ 	.word	0x00000066
        /*0784*/ 	.word	0x00000050
        /*0788*/ 	.short	0x010a
        /*078a*/ 	.byte	0xff
	.zero		1


	//   ....[104]....
        /*078c*/ 	.word	0x00008a80
        /*0790*/ 	.word	0x00000066
        /*0794*/ 	.word	0x00000050
        /*0798*/ 	.short	0x010a
        /*079a*/ 	.byte	0xff
	.zero		1


	//   ....[105]....
        /*079c*/ 	.word	0x00008b90
        /*07a0*/ 	.word	0x00000000
        /*07a4*/ 	.word	0x00000000
        /*07a8*/ 	.short	0x0101
        /*07aa*/ 	.byte	0xff
	.zero		1


	//   ....[106]....
        /*07ac*/ 	.word	0x00009020
        /*07b0*/ 	.word	0x000000ff
        /*07b4*/ 	.word	0x00000000
        /*07b8*/ 	.short	0x0101
        /*07ba*/ 	.byte	0x04
	.zero		1


	//   ....[107]....
        /*07bc*/ 	.word	0x00009830
        /*07c0*/ 	.word	0x00000000
        /*07c4*/ 	.word	0x00000110
        /*07c8*/ 	.short	0x010a
        /*07ca*/ 	.byte	0xff
	.zero		1


	//   ....[108]....
        /*07cc*/ 	.word	0x00009890
        /*07d0*/ 	.word	0x00000000
        /*07d4*/ 	.word	0x00000028
        /*07d8*/ 	.short	0x010a
        /*07da*/ 	.byte	0xff
	.zero		1


	//   ....[109]....
        /*07dc*/ 	.word	0x000098f0
        /*07e0*/ 	.word	0x00000000
        /*07e4*/ 	.word	0x00000028
        /*07e8*/ 	.short	0x010a
        /*07ea*/ 	.byte	0xff
	.zero		1


	//   ....[110]....
        /*07ec*/ 	.word	0x00009940
        /*07f0*/ 	.word	0x00000003
        /*07f4*/ 	.word	0x000000a0
        /*07f8*/ 	.short	0x010a
        /*07fa*/ 	.byte	0xff
	.zero		1


	//   ....[111]....
        /*07fc*/ 	.word	0x000099a0
        /*0800*/ 	.word	0x00000000
        /*0804*/ 	.word	0x00000000
        /*0808*/ 	.short	0x010a
        /*080a*/ 	.byte	0xff
	.zero		1


	//   ....[112]....
        /*080c*/ 	.word	0x00009a00
        /*0810*/ 	.word	0x00000000
        /*0814*/ 	.word	0x00000000
        /*0818*/ 	.short	0x010a
        /*081a*/ 	.byte	0xff
	.zero		1


	//   ....[113]....
        /*081c*/ 	.word	0x00009a60
        /*0820*/ 	.word	0x00000000
        /*0824*/ 	.word	0x00000000
        /*0828*/ 	.short	0x010a
        /*082a*/ 	.byte	0xff
	.zero		1


	//   ....[114]....
        /*082c*/ 	.word	0x00009ac0
        /*0830*/ 	.word	0x00000000
        /*0834*/ 	.word	0x00000000
        /*0838*/ 	.short	0x010a
        /*083a*/ 	.byte	0xff
	.zero		1


	//   ....[115]....
        /*083c*/ 	.word	0x00009b10
        /*0840*/ 	.word	0x00000002
        /*0844*/ 	.word	0x00000100
        /*0848*/ 	.short	0x010a
        /*084a*/ 	.byte	0xff
	.zero		1


	//   ....[116]....
        /*084c*/ 	.word	0x00009b70
        /*0850*/ 	.word	0x00000002
        /*0854*/ 	.word	0x000000b0
        /*0858*/ 	.short	0x010a
        /*085a*/ 	.byte	0xff
	.zero		1


	//   ....[117]....
        /*085c*/ 	.word	0x00009bc0
        /*0860*/ 	.word	0x00000002
        /*0864*/ 	.word	0x000000a0
        /*0868*/ 	.short	0x010a
        /*086a*/ 	.byte	0xff
	.zero		1


	//   ....[118]....
        /*086c*/ 	.word	0x00009c20
        /*0870*/ 	.word	0x00000000
        /*0874*/ 	.word	0x000000b0
        /*0878*/ 	.short	0x010a
        /*087a*/ 	.byte	0xff
	.zero		1


	//   ....[119]....
        /*087c*/ 	.word	0x00009c70
        /*0880*/ 	.word	0x00000000
        /*0884*/ 	.word	0x000000a0
        /*0888*/ 	.short	0x010a
        /*088a*/ 	.byte	0xff
	.zero		1


	//   ....[120]....
        /*088c*/ 	.word	0x00009cd0
        /*0890*/ 	.word	0x00000003
        /*0894*/ 	.word	0x000000e0
        /*0898*/ 	.short	0x010a
        /*089a*/ 	.byte	0xff
	.zero		1


	//   ....[121]....
        /*089c*/ 	.word	0x00009d30
        /*08a0*/ 	.word	0x00000000
        /*08a4*/ 	.word	0x00000000
        /*08a8*/ 	.short	0x010a
        /*08aa*/ 	.byte	0xff
	.zero		1


	//   ....[122]....
        /*08ac*/ 	.word	0x00009d90
        /*08b0*/ 	.word	0x00000000
        /*08b4*/ 	.word	0x00000000
        /*08b8*/ 	.short	0x010a
        /*08ba*/ 	.byte	0xff
	.zero		1


	//   ....[123]....
        /*08bc*/ 	.word	0x00009df0
        /*08c0*/ 	.word	0x00000000
        /*08c4*/ 	.word	0x00000000
        /*08c8*/ 	.short	0x010a
        /*08ca*/ 	.byte	0xff
	.zero		1


	//   ....[124]....
        /*08cc*/ 	.word	0x00009e50
        /*08d0*/ 	.word	0x00000000
        /*08d4*/ 	.word	0x00000000
        /*08d8*/ 	.short	0x010a
        /*08da*/ 	.byte	0xff
	.zero		1


	//   ....[125]....
        /*08dc*/ 	.word	0x00009eb0
        /*08e0*/ 	.word	0x00000000
        /*08e4*/ 	.word	0x00000000
        /*08e8*/ 	.short	0x010a
        /*08ea*/ 	.byte	0xff
	.zero		1


	//   ....[126]....
        /*08ec*/ 	.word	0x00009f00
        /*08f0*/ 	.word	0x00000008
        /*08f4*/ 	.word	0x000000a0
        /*08f8*/ 	.short	0x010a
        /*08fa*/ 	.byte	0xff
	.zero		1


	//   ....[127]....
        /*08fc*/ 	.word	0x00009f60
        /*0900*/ 	.word	0x00000000
        /*0904*/ 	.word	0x00000098
        /*0908*/ 	.short	0x010a
        /*090a*/ 	.byte	0xff
	.zero		1


	//   ....[128]....
        /*090c*/ 	.word	0x00009fc0
        /*0910*/ 	.word	0x00000005
        /*0914*/ 	.word	0x00000070
        /*0918*/ 	.short	0x010a
        /*091a*/ 	.byte	0xff
	.zero		1


	//   ....[129]....
        /*091c*/ 	.word	0x0000a020
        /*0920*/ 	.word	0x00000005
        /*0924*/ 	.word	0x00000078
        /*0928*/ 	.short	0x010a
        /*092a*/ 	.byte	0xff
	.zero		1


	//   ....[130]....
        /*092c*/ 	.word	0x0000a080
        /*0930*/ 	.word	0x00000005
        /*0934*/ 	.word	0x00000080
        /*0938*/ 	.short	0x010a
        /*093a*/ 	.byte	0xff
	.zero		1


	//   ....[131]....
        /*093c*/ 	.word	0x0000a0e0
        /*0940*/ 	.word	0x00000005
        /*0944*/ 	.word	0x00000088
        /*0948*/ 	.short	0x010a
        /*094a*/ 	.byte	0xff
	.zero		1


	//   ....[132]....
        /*094c*/ 	.word	0x0000a140
        /*0950*/ 	.word	0x00000000
        /*0954*/ 	.word	0x00000070
        /*0958*/ 	.short	0x010a
        /*095a*/ 	.byte	0xff
	.zero		1


	//   ....[133]....
        /*095c*/ 	.word	0x0000a1a0
        /*0960*/ 	.word	0x00000000
        /*0964*/ 	.word	0x00000078
        /*0968*/ 	.short	0x010a
        /*096a*/ 	.byte	0xff
	.zero		1


	//   ....[134]....
        /*096c*/ 	.word	0x0000a200
        /*0970*/ 	.word	0x00000000
        /*0974*/ 	.word	0x00000080
        /*0978*/ 	.short	0x010a
        /*097a*/ 	.byte	0xff
	.zero		1


	//   ....[135]....
        /*097c*/ 	.word	0x0000a250
        /*0980*/ 	.word	0x00000003
        /*0984*/ 	.word	0x000000a0
        /*0988*/ 	.short	0x010a
        /*098a*/ 	.byte	0xff
	.zero		1


	//   ....[136]....
        /*098c*/ 	.word	0x0000a2a0
        /*0990*/ 	.word	0x00000002
        /*0994*/ 	.word	0x00000050
        /*0998*/ 	.short	0x010a
        /*099a*/ 	.byte	0xff
	.zero		1


	//   ....[137]....
        /*099c*/ 	.word	0x0000a2f0
        /*09a0*/ 	.word	0x00000047
        /*09a4*/ 	.word	0x000000c0
        /*09a8*/ 	.short	0x010a
        /*09aa*/ 	.byte	0xff
	.zero		1


	//   ....[138]....
        /*09ac*/ 	.word	0x0000a340
        /*09b0*/ 	.word	0x00000070
        /*09b4*/ 	.word	0x00000050
        /*09b8*/ 	.short	0x010a
        /*09ba*/ 	.byte	0xff
	.zero		1


	//   ....[139]....
        /*09bc*/ 	.word	0x0000a390
        /*09c0*/ 	.word	0x00000070
        /*09c4*/ 	.word	0x00000050
        /*09c8*/ 	.short	0x010a
        /*09ca*/ 	.byte	0xff
	.zero		1


	//   ....[140]....
        /*09cc*/ 	.word	0x0000a3e0
        /*09d0*/ 	.word	0x00000066
        /*09d4*/ 	.word	0x00000050
        /*09d8*/ 	.short	0x010a
        /*09da*/ 	.byte	0xff
	.zero		1


	//----- nvinfo : EIATTR_NUM_MBARRIERS
	.align		4
.L_48:
        /*09dc*/ 	.byte	0x03, 0x38
        /*09de*/ 	.short	0x0024


	//----- nvinfo : EIATTR_EXIT_INSTR_OFFSETS
	.align		4
        /*09e0*/ 	.byte	0x04, 0x1c
        /*09e2*/ 	.short	(.L_50 - .L_49)


	//   ....[0]....
.L_49:
        /*09e4*/ 	.word	0x000029a0


	//   ....[1]....
        /*09e8*/ 	.word	0x00002eb0


	//   ....[2]....
        /*09ec*/ 	.word	0x00002f10


	//   ....[3]....
        /*09f0*/ 	.word	0x00003e90


	//   ....[4]....
        /*09f4*/ 	.word	0x000050b0


	//   ....[5]....
        /*09f8*/ 	.word	0x000050f0


	//   ....[6]....
        /*09fc*/ 	.word	0x00009820


	//----- nvinfo : EIATTR_MAX_THREADS
	.align		4
.L_50:
        /*0a00*/ 	.byte	0x04, 0x05
        /*0a02*/ 	.short	(.L_52 - .L_51)
.L_51:
        /*0a04*/ 	.word	0x00000100
        /*0a08*/ 	.word	0x00000001
        /*0a0c*/ 	.word	0x00000001


	//----- nvinfo : EIATTR_CRS_STACK_SIZE
	.align		4
.L_52:
        /*0a10*/ 	.byte	0x04, 0x1e
        /*0a12*/ 	.short	(.L_54 - .L_53)
.L_53:
        /*0a14*/ 	.word	0x00000000


	//----- nvinfo : EIATTR_CBANK_PARAM_SIZE
	.align		4
.L_54:
        /*0a18*/ 	.byte	0x03, 0x19
        /*0a1a*/ 	.short	0x0800


	//----- nvinfo : EIATTR_PARAM_CBANK
	.align		4
        /*0a1c*/ 	.byte	0x04, 0x0a
        /*0a1e*/ 	.short	(.L_56 - .L_55)
	.align		4
.L_55:
        /*0a20*/ 	.word	index@(.nv.constant0._ZN7cutlass13device_kernelINS_4gemm6kernel13GemmUniversalIN4cute5tupleIJiiiiEEENS1_10collective13CollectiveMmaINS1_35MainloopSm100TmaUmmaWarpSpecializedILi5ELi2ELi4ENS5_IJNS4_1CILi2EEENSA_ILi1EEESC_EEEEENS5_IJNSA_ILi64EEENSA_ILi256EEENSA_ILi128EEEEEENS_12float_e4m3_tENS5_IJlSC_lEEESJ_SK_NS4_8TiledMMAINS4_8MMA_AtomIJNS4_10MMA_TraitsINS4_19SM100_MMA_F8F6F4_SSEJSJ_SJ_fSF_SG_NS4_17integral_constantINS4_4UMMA5MajorELSR_0EEESS_NSP_INSQ_7ScaleInELST_0EEESU_EEEEEENS4_6LayoutINS5_IJSC_SC_SC_EEENS5_IJNSA_ILi0EEESZ_SZ_EEEEENS5_IJNS4_10UnderscoreES12_S12_EEEEENS4_13SM90_TMA_LOADENS4_14ComposedLayoutINS4_7SwizzleILi3ELi4ELi3EEENS4_18smem_ptr_flag_bitsILi8EEENSX_INS5_IJNSA_ILi8EEESH_EEENS5_IJSH_SC_EEEEEEEvNS4_8identityENS4_23SM90_TMA_LOAD_MULTICASTES1F_vS1G_EENS_8epilogue10collective18CollectiveEpilogueINS1J_23Sm100TmaWarpSpecializedILi4ELi2ELi32ELb0ELb0EEEJSI_NS5_IJNSX_ISF_SC_EES1O_EEESJ_SK_SJ_SK_NS1J_6fusion15FusionCallbacksIS1N_NS1Q_17LinearCombinationISJ_fSJ_fLNS_15FloatRoundStyleE2EEESI_S1P_JEEENS4_5SM1004TMEM4LOAD26SM100_TMEM_LOAD_16dp32b32xES15_NS16_INS17_ILi2ELi4ELi3EEES1A_NSX_INS5_IJS1B_SF_EEENS5_IJSF_SC_EEEEEEENS4_39AutoVectorizingCopyWithAssumedAlignmentILi128EEENS4_14SM90_TMA_STOREES24_S26_S26_EEEvvEEEEvNT_6ParamsE)
        /*0a24*/ 	.short	0x0380
        /*0a26*/ 	.short	0x0800


	//----- nvinfo : EIATTR_SW_WAR
	.align		4
.L_56:
        /*0a28*/ 	.byte	0x04, 0x36
        /*0a2a*/ 	.short	(.L_58 - .L_57)
.L_57:
        /*0a2c*/ 	.word	0x00000008
.L_58:


//--------------------- .nv.callgraph             --------------------------
	.section	.nv.callgraph,"",@"SHT_CUDA_CALLGRAPH"
	.align	4
	.sectionentsize	8
	.align		4
        /*0000*/ 	.word	0x00000000
	.align		4
        /*0004*/ 	.word	0xffffffff
	.align		4
        /*0008*/ 	.word	index@(_ZN7cutlass13device_kernelINS_4gemm6kernel13GemmUniversalIN4cute5tupleIJiiiiEEENS1_10collective13CollectiveMmaINS1_35MainloopSm100TmaUmmaWarpSpecializedILi5ELi2ELi4ENS5_IJNS4_1CILi2EEENSA_ILi1EEESC_EEEEENS5_IJNSA_ILi64EEENSA_ILi256EEENSA_ILi128EEEEEENS_12float_e4m3_tENS5_IJlSC_lEEESJ_SK_NS4_8TiledMMAINS4_8MMA_AtomIJNS4_10MMA_TraitsINS4_19SM100_MMA_F8F6F4_SSEJSJ_SJ_fSF_SG_NS4_17integral_constantINS4_4UMMA5MajorELSR_0EEESS_NSP_INSQ_7ScaleInELST_0EEESU_EEEEEENS4_6LayoutINS5_IJSC_SC_SC_EEENS5_IJNSA_ILi0EEESZ_SZ_EEEEENS5_IJNS4_10UnderscoreES12_S12_EEEEENS4_13SM90_TMA_LOADENS4_14ComposedLayoutINS4_7SwizzleILi3ELi4ELi3EEENS4_18smem_ptr_flag_bitsILi8EEENSX_INS5_IJNSA_ILi8EEESH_EEENS5_IJSH_SC_EEEEEEEvNS4_8identityENS4_23SM90_TMA_LOAD_MULTICASTES1F_vS1G_EENS_8epilogue10collective18CollectiveEpilogueINS1J_23Sm100TmaWarpSpecializedILi4ELi2ELi32ELb0ELb0EEEJSI_NS5_IJNSX_ISF_SC_EES1O_EEESJ_SK_SJ_SK_NS1J_6fusion15FusionCallbacksIS1N_NS1Q_17LinearCombinationISJ_fSJ_fLNS_15FloatRoundStyleE2EEESI_S1P_JEEENS4_5SM1004TMEM4LOAD26SM100_TMEM_LOAD_16dp32b32xES15_NS16_INS17_ILi2ELi4ELi3EEES1A_NSX_INS5_IJS1B_SF_EEENS5_IJSF_SC_EEEEEEENS4_39AutoVectorizingCopyWithAssumedAlignmentILi128EEENS4_14SM90_TMA_STOREES24_S26_S26_EEEvvEEEEvNT_6ParamsE)
	.align		4
        /*000c*/ 	.word	index@(__assertfail)
	.align		4
        /*0010*/ 	.word	0x00000000
	.align		4
        /*0014*/ 	.word	0xfffffffe
	.align		4
        /*0018*/ 	.word	0x00000000
	.align		4
        /*001c*/ 	.word	0xfffffffd
	.align		4
        /*0020*/ 	.word	0x00000000
	.align		4
        /*0024*/ 	.word	0xfffffffc


//--------------------- .nv.constant4             --------------------------
	.section	.nv.constant4,"a",@progbits
	.align	8
	.align		8
.nv.constant4:
        /*0000*/ 	.dword	__assertfail
	.align		8
        /*0008*/ 	.dword	__unnamed_1
	.align		8
        /*0010*/ 	.dword	__unnamed_2
	.align		8
        /*0018*/ 	.dword	__unnamed_3
	.align		8
        /*0020*/ 	.dword	_ZN39_INTERNAL_c0a7cf1e_4_k_cu_b4e66f49_91144cuda3std3__45__cpo5beginE
	.align		8
        /*0028*/ 	.dword	_ZN39_INTERNAL_c0a7cf1e_4_k_cu_b4e66f49_91144cuda3std3__45__cpo3endE
	.align		8
        /*0030*/ 	.dword	_ZN39_INTERNAL_c0a7cf1e_4_k_cu_b4e66f49_91144cuda3std3__45__cpo6cbeginE
	.align		8
        /*0038*/ 	.dword	_ZN39_INTERNAL_c0a7cf1e_4_k_cu_b4e66f49_91144cuda3std3__45__cpo4cendE
	.align		8
        /*0040*/ 	.dword	_ZN39_INTERNAL_c0a7cf1e_4_k_cu_b4e66f49_91144cuda3std3__441_GLOBAL__N__c0a7cf1e_4_k_cu_b4e66f49_91146ignoreE
	.align		8
        /*0048*/ 	.dword	_ZN39_INTERNAL_c0a7cf1e_4_k_cu_b4e66f49_91144cuda3std3__419piecewise_constructE
	.align		8
        /*0050*/ 	.dword	_ZN39_INTERNAL_c0a7cf1e_4_k_cu_b4e66f49_91144cuda3std3__48in_placeE
	.align		8
        /*0058*/ 	.dword	_ZN39_INTERNAL_c0a7cf1e_4_k_cu_b4e66f49_91144cuda3std6ranges3__45__cpo4swapE
	.align		8
        /*0060*/ 	.dword	_ZN39_INTERNAL_c0a7cf1e_4_k_cu_b4e66f49_91144cuda3std6ranges3__45__cpo9iter_moveE
	.align		8
        /*0068*/ 	.dword	_ZN39_INTERNAL_c0a7cf1e_4_k_cu_b4e66f49_91144cute7productE
	.align		8
        /*0070*/ 	.dword	_ZN39_INTERNAL_c0a7cf1e_4_k_cu_b4e66f49_91144cute1_E
	.align		8
        /*0078*/ 	.dword	$str$25
	.align		8
        /*0080*/ 	.dword	$str$26
	.align		8
        /*0088*/ 	.dword	$str$27
	.align		8
        /*0090*/ 	.dword	$str$28


//--------------------- .text._ZN7cutlass13device_kernelINS_4gemm6kernel13GemmUniversalIN4cute5tupleIJiiiiEEENS1_10collective13CollectiveMmaINS1_35MainloopSm100TmaUmmaWarpSpecializedILi5ELi2ELi4ENS5_IJNS4_1CILi2EEENSA_ILi1EEESC_EEEEENS5_IJNSA_ILi64EEENSA_ILi256EEENSA_ILi128EEEEEENS_12float_e4m3_tENS5_IJlSC_lEEESJ_SK_NS4_8TiledMMAINS4_8MMA_AtomIJNS4_10MMA_TraitsINS4_19SM100_MMA_F8F6F4_SSEJSJ_SJ_fSF_SG_NS4_17integral_constantINS4_4UMMA5MajorELSR_0EEESS_NSP_INSQ_7ScaleInELST_0EEESU_EEEEEENS4_6LayoutINS5_IJSC_SC_SC_EEENS5_IJNSA_ILi0EEESZ_SZ_EEEEENS5_IJNS4_10UnderscoreES12_S12_EEEEENS4_13SM90_TMA_LOADENS4_14ComposedLayoutINS4_7SwizzleILi3ELi4ELi3EEENS4_18smem_ptr_flag_bitsILi8EEENSX_INS5_IJNSA_ILi8EEESH_EEENS5_IJSH_SC_EEEEEEEvNS4_8identityENS4_23SM90_TMA_LOAD_MULTICASTES1F_vS1G_EENS_8epilogue10collective18CollectiveEpilogueINS1J_23Sm100TmaWarpSpecializedILi4ELi2ELi32ELb0ELb0EEEJSI_NS5_IJNSX_ISF_SC_EES1O_EEESJ_SK_SJ_SK_NS1J_6fusion15FusionCallbacksIS1N_NS1Q_17LinearCombinationISJ_fSJ_fLNS_15FloatRoundStyleE2EEESI_S1P_JEEENS4_5SM1004TMEM4LOAD26SM100_TMEM_LOAD_16dp32b32xES15_NS16_INS17_ILi2ELi4ELi3EEES1A_NSX_INS5_IJS1B_SF_EEENS5_IJSF_SC_EEEEEEENS4_39AutoVectorizingCopyWithAssumedAlignmentILi128EEENS4_14SM90_TMA_STOREES24_S26_S26_EEEvvEEEEvNT_6ParamsE --------------------------
	.section	.text._ZN7cutlass13device_kernelINS_4gemm6kernel13GemmUniversalIN4cute5tupleIJiiiiEEENS1_10collective13CollectiveMmaINS1_35MainloopSm100TmaUmmaWarpSpecializedILi5ELi2ELi4ENS5_IJNS4_1CILi2EEENSA_ILi1EEESC_EEEEENS5_IJNSA_ILi64EEENSA_ILi256EEENSA_ILi128EEEEEENS_12float_e4m3_tENS5_IJlSC_lEEESJ_SK_NS4_8TiledMMAINS4_8MMA_AtomIJNS4_10MMA_TraitsINS4_19SM100_MMA_F8F6F4_SSEJSJ_SJ_fSF_SG_NS4_17integral_constantINS4_4UMMA5MajorELSR_0EEESS_NSP_INSQ_7ScaleInELST_0EEESU_EEEEEENS4_6LayoutINS5_IJSC_SC_SC_EEENS5_IJNSA_ILi0EEESZ_SZ_EEEEENS5_IJNS4_10UnderscoreES12_S12_EEEEENS4_13SM90_TMA_LOADENS4_14ComposedLayoutINS4_7SwizzleILi3ELi4ELi3EEENS4_18smem_ptr_flag_bitsILi8EEENSX_INS5_IJNSA_ILi8EEESH_EEENS5_IJSH_SC_EEEEEEEvNS4_8identityENS4_23SM90_TMA_LOAD_MULTICASTES1F_vS1G_EENS_8epilogue10collective18CollectiveEpilogueINS1J_23Sm100TmaWarpSpecializedILi4ELi2ELi32ELb0ELb0EEEJSI_NS5_IJNSX_ISF_SC_EES1O_EEESJ_SK_SJ_SK_NS1J_6fusion15FusionCallbacksIS1N_NS1Q_17LinearCombinationISJ_fSJ_fLNS_15FloatRoundStyleE2EEESI_S1P_JEEENS4_5SM1004TMEM4LOAD26SM100_TMEM_LOAD_16dp32b32xES15_NS16_INS17_ILi2ELi4ELi3EEES1A_NSX_INS5_IJS1B_SF_EEENS5_IJSF_SC_EEEEEEENS4_39AutoVectorizingCopyWithAssumedAlignmentILi128EEENS4_14SM90_TMA_STOREES24_S26_S26_EEEvvEEEEvNT_6ParamsE,"ax",@progbits
	.align	128
.text._ZN7cutlass13device_kernelINS_4gemm6kernel13GemmUniversalIN4cute5tupleIJiiiiEEENS1_10collective13CollectiveMmaINS1_35MainloopSm100TmaUmmaWarpSpecializedILi5ELi2ELi4ENS5_IJNS4_1CILi2EEENSA_ILi1EEESC_EEEEENS5_IJNSA_ILi64EEENSA_ILi256EEENSA_ILi128EEEEEENS_12float_e4m3_tENS5_IJlSC_lEEESJ_SK_NS4_8TiledMMAINS4_8MMA_AtomIJNS4_10MMA_TraitsINS4_19SM100_MMA_F8F6F4_SSEJSJ_SJ_fSF_SG_NS4_17integral_constantINS4_4UMMA5MajorELSR_0EEESS_NSP_INSQ_7ScaleInELST_0EEESU_EEEEEENS4_6LayoutINS5_IJSC_SC_SC_EEENS5_IJNSA_ILi0EEESZ_SZ_EEEEENS5_IJNS4_10UnderscoreES12_S12_EEEEENS4_13SM90_TMA_LOADENS4_14ComposedLayoutINS4_7SwizzleILi3ELi4ELi3EEENS4_18smem_ptr_flag_bitsILi8EEENSX_INS5_IJNSA_ILi8EEESH_EEENS5_IJSH_SC_EEEEEEEvNS4_8identityENS4_23SM90_TMA_LOAD_MULTICASTES1F_vS1G_EENS_8epilogue10collective18CollectiveEpilogueINS1J_23Sm100TmaWarpSpecializedILi4ELi2ELi32ELb0ELb0EEEJSI_NS5_IJNSX_ISF_SC_EES1O_EEESJ_SK_SJ_SK_NS1J_6fusion15FusionCallbacksIS1N_NS1Q_17LinearCombinationISJ_fSJ_fLNS_15FloatRoundStyleE2EEESI_S1P_JEEENS4_5SM1004TMEM4LOAD26SM100_TMEM_LOAD_16dp32b32xES15_NS16_INS17_ILi2ELi4ELi3EEES1A_NSX_INS5_IJS1B_SF_EEENS5_IJSF_SC_EEEEEEENS4_39AutoVectorizingCopyWithAssumedAlignmentILi128EEENS4_14SM90_TMA_STOREES24_S26_S26_EEEvvEEEEvNT_6ParamsE:
        .type           _ZN7cutlass13device_kernelINS_4gemm6kernel13GemmUniversalIN4cute5tupleIJiiiiEEENS1_10collective13CollectiveMmaINS1_35MainloopSm100TmaUmmaWarpSpecializedILi5ELi2ELi4ENS5_IJNS4_1CILi2EEENSA_ILi1EEESC_EEEEENS5_IJNSA_ILi64EEENSA_ILi256EEENSA_ILi128EEEEEENS_12float_e4m3_tENS5_IJlSC_lEEESJ_SK_NS4_8TiledMMAINS4_8MMA_AtomIJNS4_10MMA_TraitsINS4_19SM100_MMA_F8F6F4_SSEJSJ_SJ_fSF_SG_NS4_17integral_constantINS4_4UMMA5MajorELSR_0EEESS_NSP_INSQ_7ScaleInELST_0EEESU_EEEEEENS4_6LayoutINS5_IJSC_SC_SC_EEENS5_IJNSA_ILi0EEESZ_SZ_EEEEENS5_IJNS4_10UnderscoreES12_S12_EEEEENS4_13SM90_TMA_LOADENS4_14ComposedLayoutINS4_7SwizzleILi3ELi4ELi3EEENS4_18smem_ptr_flag_bitsILi8EEENSX_INS5_IJNSA_ILi8EEESH_EEENS5_IJSH_SC_EEEEEEEvNS4_8identityENS4_23SM90_TMA_LOAD_MULTICASTES1F_vS1G_EENS_8epilogue10collective18CollectiveEpilogueINS1J_23Sm100TmaWarpSpecializedILi4ELi2ELi32ELb0ELb0EEEJSI_NS5_IJNSX_ISF_SC_EES1O_EEESJ_SK_SJ_SK_NS1J_6fusion15FusionCallbacksIS1N_NS1Q_17LinearCombinationISJ_fSJ_fLNS_15FloatRoundStyleE2EEESI_S1P_JEEENS4_5SM1004TMEM4LOAD26SM100_TMEM_LOAD_16dp32b32xES15_NS16_INS17_ILi2ELi4ELi3EEES1A_NSX_INS5_IJS1B_SF_EEENS5_IJSF_SC_EEEEEEENS4_39AutoVectorizingCopyWithAssumedAlignmentILi128EEENS4_14SM90_TMA_STOREES24_S26_S26_EEEvvEEEEvNT_6ParamsE,@function
        .size           _ZN7cutlass13device_kernelINS_4gemm6kernel13GemmUniversalIN4cute5tupleIJiiiiEEENS1_10collective13CollectiveMmaINS1_35MainloopSm100TmaUmmaWarpSpecializedILi5ELi2ELi4ENS5_IJNS4_1CILi2EEENSA_ILi1EEESC_EEEEENS5_IJNSA_ILi64EEENSA_ILi256EEENSA_ILi128EEEEEENS_12float_e4m3_tENS5_IJlSC_lEEESJ_SK_NS4_8TiledMMAINS4_8MMA_AtomIJNS4_10MMA_TraitsINS4_19SM100_MMA_F8F6F4_SSEJSJ_SJ_fSF_SG_NS4_17integral_constantINS4_4UMMA5MajorELSR_0EEESS_NSP_INSQ_7ScaleInELST_0EEESU_EEEEEENS4_6LayoutINS5_IJSC_SC_SC_EEENS5_IJNSA_ILi0EEESZ_SZ_EEEEENS5_IJNS4_10UnderscoreES12_S12_EEEEENS4_13SM90_TMA_LOADENS4_14ComposedLayoutINS4_7SwizzleILi3ELi4ELi3EEENS4_18smem_ptr_flag_bitsILi8EEENSX_INS5_IJNSA_ILi8EEESH_EEENS5_IJSH_SC_EEEEEEEvNS4_8identityENS4_23SM90_TMA_LOAD_MULTICASTES1F_vS1G_EENS_8epilogue10collective18CollectiveEpilogueINS1J_23Sm100TmaWarpSpecializedILi4ELi2ELi32ELb0ELb0EEEJSI_NS5_IJNSX_ISF_SC_EES1O_EEESJ_SK_SJ_SK_NS1J_6fusion15FusionCallbacksIS1N_NS1Q_17LinearCombinationISJ_fSJ_fLNS_15FloatRoundStyleE2EEESI_S1P_JEEENS4_5SM1004TMEM4LOAD26SM100_TMEM_LOAD_16dp32b32xES15_NS16_INS17_ILi2ELi4ELi3EEES1A_NSX_INS5_IJS1B_SF_EEENS5_IJSF_SC_EEEEEEENS4_39AutoVectorizingCopyWithAssumedAlignmentILi128EEENS4_14SM90_TMA_STOREES24_S26_S26_EEEvvEEEEvNT_6ParamsE,(.L_x_180 - _ZN7cutlass13device_kernelINS_4gemm6kernel13GemmUniversalIN4cute5tupleIJiiiiEEENS1_10collective13CollectiveMmaINS1_35MainloopSm100TmaUmmaWarpSpecializedILi5ELi2ELi4ENS5_IJNS4_1CILi2EEENSA_ILi1EEESC_EEEEENS5_IJNSA_ILi64EEENSA_ILi256EEENSA_ILi128EEEEEENS_12float_e4m3_tENS5_IJlSC_lEEESJ_SK_NS4_8TiledMMAINS4_8MMA_AtomIJNS4_10MMA_TraitsINS4_19SM100_MMA_F8F6F4_SSEJSJ_SJ_fSF_SG_NS4_17integral_constantINS4_4UMMA5MajorELSR_0EEESS_NSP_INSQ_7ScaleInELST_0EEESU_EEEEEENS4_6LayoutINS5_IJSC_SC_SC_EEENS5_IJNSA_ILi0EEESZ_SZ_EEEEENS5_IJNS4_10UnderscoreES12_S12_EEEEENS4_13SM90_TMA_LOADENS4_14ComposedLayoutINS4_7SwizzleILi3ELi4ELi3EEENS4_18smem_ptr_flag_bitsILi8EEENSX_INS5_IJNSA_ILi8EEESH_EEENS5_IJSH_SC_EEEEEEEvNS4_8identityENS4_23SM90_TMA_LOAD_MULTICASTES1F_vS1G_EENS_8epilogue10collective18CollectiveEpilogueINS1J_23Sm100TmaWarpSpecializedILi4ELi2ELi32ELb0ELb0EEEJSI_NS5_IJNSX_ISF_SC_EES1O_EEESJ_SK_SJ_SK_NS1J_6fusion15FusionCallbacksIS1N_NS1Q_17LinearCombinationISJ_fSJ_fLNS_15FloatRoundStyleE2EEESI_S1P_JEEENS4_5SM1004TMEM4LOAD26SM100_TMEM_LOAD_16dp32b32xES15_NS16_INS17_ILi2ELi4ELi3EEES1A_NSX_INS5_IJS1B_SF_EEENS5_IJSF_SC_EEEEEEENS4_39AutoVectorizingCopyWithAssumedAlignmentILi128EEENS4_14SM90_TMA_STOREES24_S26_S26_EEEvvEEEEvNT_6ParamsE)
        .other          _ZN7cutlass13device_kernelINS_4gemm6kernel13GemmUniversalIN4cute5tupleIJiiiiEEENS1_10collective13CollectiveMmaINS1_35MainloopSm100TmaUmmaWarpSpecializedILi5ELi2ELi4ENS5_IJNS4_1CILi2EEENSA_ILi1EEESC_EEEEENS5_IJNSA_ILi64EEENSA_ILi256EEENSA_ILi128EEEEEENS_12float_e4m3_tENS5_IJlSC_lEEESJ_SK_NS4_8TiledMMAINS4_8MMA_AtomIJNS4_10MMA_TraitsINS4_19SM100_MMA_F8F6F4_SSEJSJ_SJ_fSF_SG_NS4_17integral_constantINS4_4UMMA5MajorELSR_0EEESS_NSP_INSQ_7ScaleInELST_0EEESU_EEEEEENS4_6LayoutINS5_IJSC_SC_SC_EEENS5_IJNSA_ILi0EEESZ_SZ_EEEEENS5_IJNS4_10UnderscoreES12_S12_EEEEENS4_13SM90_TMA_LOADENS4_14ComposedLayoutINS4_7SwizzleILi3ELi4ELi3EEENS4_18smem_ptr_flag_bitsILi8EEENSX_INS5_IJNSA_ILi8EEESH_EEENS5_IJSH_SC_EEEEEEEvNS4_8identityENS4_23SM90_TMA_LOAD_MULTICASTES1F_vS1G_EENS_8epilogue10collective18CollectiveEpilogueINS1J_23Sm100TmaWarpSpecializedILi4ELi2ELi32ELb0ELb0EEEJSI_NS5_IJNSX_ISF_SC_EES1O_EEESJ_SK_SJ_SK_NS1J_6fusion15FusionCallbacksIS1N_NS1Q_17LinearCombinationISJ_fSJ_fLNS_15FloatRoundStyleE2EEESI_S1P_JEEENS4_5SM1004TMEM4LOAD26SM100_TMEM_LOAD_16dp32b32xES15_NS16_INS17_ILi2ELi4ELi3EEES1A_NSX_INS5_IJS1B_SF_EEENS5_IJSF_SC_EEEEEEENS4_39AutoVectorizingCopyWithAssumedAlignmentILi128EEENS4_14SM90_TMA_STOREES24_S26_S26_EEEvvEEEEvNT_6ParamsE,@"STO_CUDA_ENTRY STV_DEFAULT"
_ZN7cutlass13device_kernelINS_4gemm6kernel13GemmUniversalIN4cute5tupleIJiiiiEEENS1_10collective13CollectiveMmaINS1_35MainloopSm100TmaUmmaWarpSpecializedILi5ELi2ELi4ENS5_IJNS4_1CILi2EEENSA_ILi1EEESC_EEEEENS5_IJNSA_ILi64EEENSA_ILi256EEENSA_ILi128EEEEEENS_12float_e4m3_tENS5_IJlSC_lEEESJ_SK_NS4_8TiledMMAINS4_8MMA_AtomIJNS4_10MMA_TraitsINS4_19SM100_MMA_F8F6F4_SSEJSJ_SJ_fSF_SG_NS4_17integral_constantINS4_4UMMA5MajorELSR_0EEESS_NSP_INSQ_7ScaleInELST_0EEESU_EEEEEENS4_6LayoutINS5_IJSC_SC_SC_EEENS5_IJNSA_ILi0EEESZ_SZ_EEEEENS5_IJNS4_10UnderscoreES12_S12_EEEEENS4_13SM90_TMA_LOADENS4_14ComposedLayoutINS4_7SwizzleILi3ELi4ELi3EEENS4_18smem_ptr_flag_bitsILi8EEENSX_INS5_IJNSA_ILi8EEESH_EEENS5_IJSH_SC_EEEEEEEvNS4_8identityENS4_23SM90_TMA_LOAD_MULTICASTES1F_vS1G_EENS_8epilogue10collective18CollectiveEpilogueINS1J_23Sm100TmaWarpSpecializedILi4ELi2ELi32ELb0ELb0EEEJSI_NS5_IJNSX_ISF_SC_EES1O_EEESJ_SK_SJ_SK_NS1J_6fusion15FusionCallbacksIS1N_NS1Q_17LinearCombinationISJ_fSJ_fLNS_15FloatRoundStyleE2EEESI_S1P_JEEENS4_5SM1004TMEM4LOAD26SM100_TMEM_LOAD_16dp32b32xES15_NS16_INS17_ILi2ELi4ELi3EEES1A_NSX_INS5_IJS1B_SF_EEENS5_IJSF_SC_EEEEEEENS4_39AutoVectorizingCopyWithAssumedAlignmentILi128EEENS4_14SM90_TMA_STOREES24_S26_S26_EEEvvEEEEvNT_6ParamsE:
[----:B------:R-:W1:Y:S01]  /*0000*/  LDC R1, c[0x0][0x37c] ;  /* 0x0000df00ff017b82 */ /* 0x000e620000000800 */
[----:B------:R-:W2:Y:S01]  /*0010*/  S2R R95, SR_TID.X ;  /* 0x00000000005f7919 */ /* 0x000ea20000002100 */
[----:B------:R-:W3:Y:S01]  /*0020*/  LDCU.64 UR8, c[0x0][0x890] ;  /* 0x00011200ff0877ac */ /* 0x000ee20008000a00 */
[----:B------:R-:W-:Y:S02]  /*0030*/  PRMT R85, RZ, 0x7610, R85 ;  /* 0x00007610ff557816 */ /* 0x000fe40000000055 */
[----:B------:R-:W-:Y:S01]  /*0040*/  ELECT P3, URZ, PT ;  /* 0x0000000000ff782f */ /* 0x000fe20003860000 */
[----:B---3--:R-:W-:-:S04]  /*0050*/  UISETP.NE.U32.AND UP0, UPT, UR8, URZ, UPT ;  /* 0x000000ff0800728c */ /* 0x008fc8000bf05070 */
[----:B------:R-:W-:Y:S01]  /*0060*/  UISETP.NE.AND.EX UP0, UPT, UR9, URZ, UPT, UP0 ;  /* 0x000000ff0900728c */ /* 0x000fe2000bf05300 */
[----:B--2---:R-:W-:-:S05]  /*0070*/  SHF.R.U32.HI R86, RZ, 0x5, R95 ;  /* 0x00000005ff567819 */ /* 0x004fca000001165f */
[----:B------:R-:W2:Y:S02]  /*0080*/  SHFL.IDX PT, R0, R86, RZ, 0x1f ;  /* 0x00001fff56007589 */ /* 0x000ea400000e0000 */
[----:B--2---:R-:W-:Y:S01]  /*0090*/  R2UR UR18, R0 ;  /* 0x00000000001272ca */ /* 0x004fe200000e0000 */
[----:B-1----:R-:W-:-:S14]  /*00a0*/  BRA.U UP0, `(.L_x_0) ;  /* 0x0000000100307547 */ /* 0x002fdc000b800000 */
[----:B------:R-:W1:Y:S02]  /*00b0*/  LDCU.64 UR4, c[0x0][0x888] ;  /* 0x00011100ff0477ac */ /* 0x000e640008000a00 */
[----:B-1----:R-:W-:-:S04]  /*00c0*/  UISETP.NE.U32.AND UP0, UPT, UR4, URZ, UPT ;  /* 0x000000ff0400728c */ /* 0x002fc8000bf05070 */
[----:B------:R-:W-:-:S09]  /*00d0*/  UISETP.NE.AND.EX UP0, UPT, UR5, URZ, UPT, UP0 ;  /* 0x000000ff0500728c */ /* 0x000fd2000bf05300 */
[----:B------:R-:W-:Y:S05]  /*00e0*/  BRA.U !UP0, `(.L_x_1) ;  /* 0x0000000108147547 */ /* 0x000fea000b800000 */
[----:B------:R-:W1:Y:S01]  /*00f0*/  LDC.64 R2, c[0x0][0x888] ;  /* 0x00022200ff027b82 */ /* 0x000e620000000a00 */
[----:B------:R-:W1:Y:S02]  /*0100*/  LDCU.64 UR4, c[0x0][0x358] ;  /* 0x00006b00ff0477ac */ /* 0x000e640008000a00 */
[----:B-1----:R1:W5:Y:S01]  /*0110*/  LDG.E R41, desc[UR4][R2.64] ;  /* 0x0000000402297981 */ /* 0x002362000c1e1900 */
[----:B------:R-:W-:Y:S01]  /*0120*/  HFMA2 R85, -RZ, RZ, 0, 5.9604644775390625e-08 ;  /* 0x00000001ff557431 */ /* 0x000fe200000001ff */
[----:B------:R-:W-:Y:S05]  /*0130*/  BRA `(.L_x_0) ;  /* 0x00000000000c7947 */ /* 0x000fea0003800000 */
.L_x_1:
[----:B------:R-:W1:Y:S01]  /*0140*/  LDCU UR4, c[0x0][0x880] ;  /* 0x00011000ff0477ac */ /* 0x000e620008000800 */
[----:B------:R-:W-:Y:S01]  /*0150*/  HFMA2 R85, -RZ, RZ, 0, 5.9604644775390625e-08 ;  /* 0x00000001ff557431 */ /* 0x000fe200000001ff */
[----:B-1----:R-:W-:-:S07]  /*0160*/  MOV R41, UR4 ;  /* 0x0000000400297c02 */ /* 0x002fce0008000f00 */
.L_x_0:
[----:B------:R-:W2:Y:S02]  /*0170*/  LDCU.64 UR4, c[0x0][0x8b0] ;  /* 0x00011600ff0477ac */ /* 0x000ea40008000a00 */
[----:B--2---:R-:W-:-:S04]  /*0180*/  UISETP.NE.U32.AND UP0, UPT, UR4, URZ, UPT ;  /* 0x000000ff0400728c */ /* 0x004fc8000bf05070 */
[----:B------:R-:W-:-:S09]  /*0190*/  UISETP.NE.AND.EX UP0, UPT, UR5, URZ, UPT, UP0 ;  /* 0x000000ff0500728c */ /* 0x000fd2000bf05300 */
[----:B------:R-:W-:Y:S05]  /*01a0*/  BRA.U UP0, `(.L_x_2) ;  /* 0x0000000100287547 */ /* 0x000fea000b800000 */
[----:B------:R-:W2:Y:S02]  /*01b0*/  LDCU.64 UR4, c[0x0][0x8a8] ;  /* 0x00011500ff0477ac */ /* 0x000ea40008000a00 */
[----:B--2---:R-:W-:-:S04]  /*01c0*/  UISETP.NE.U32.AND UP0, UPT, UR4, URZ, UPT ;  /* 0x000000ff0400728c */ /* 0x004fc8000bf05070 */
[----:B------:R-:W-:-:S09]  /*01d0*/  UISETP.NE.AND.EX UP0, UPT, UR5, URZ, UPT, UP0 ;  /* 0x000000ff0500728c */ /* 0x000fd2000bf05300 */
[----:B------:R-:W-:Y:S05]  /*01e0*/  BRA.U !UP0, `(.L_x_3) ;  /* 0x0000000108107547 */ /* 0x000fea000b800000 */
[----:B------:R-:W2:Y:S01]  /*01f0*/  LDC.64 R38, c[0x0][0x8a8] ;  /* 0x00022a00ff267b82 */ /* 0x000ea20000000a00 */
[----:B------:R-:W2:Y:S02]  /*0200*/  LDCU.64 UR4, c[0x0][0x358] ;  /* 0x00006b00ff0477ac */ /* 0x000ea40008000a00 */
[----:B--2---:R2:W5:Y:S01]  /*0210*/  LDG.E R38, desc[UR4][R38.64] ;  /* 0x0000000426267981 */ /* 0x004562000c1e1900 */
[----:B------:R-:W-:Y:S05]  /*0220*/  BRA `(.L_x_2) ;  /* 0x0000000000087947 */ /* 0x000fea0003800000 */
.L_x_3:
[----:B------:R-:W2:Y:S02]  /*0230*/  LDCU UR4, c[0x0][0x8a0] ;  /* 0x00011400ff0477ac */ /* 0x000ea40008000800 */
[----:B--2---:R-:W-:Y:S02]  /*0240*/  MOV R38, UR4 ;  /* 0x0000000400267c02 */ /* 0x004fe40008000f00 */
.L_x_2:
[----:B------:R-:W-:Y:S01]  /*0250*/  IMAD.U32 R0, RZ, RZ, UR18 ;  /* 0x00000012ff007e24 */ /* 0x000fe2000f8e00ff */
[----:B------:R-:W-:Y:S04]  /*0260*/  BSSY.RECONVERGENT B0, `(.L_x_4) ;  /* 0x000000c000007945 */ /* 0x000fe80003800200 */
[C---:B------:R-:W-:Y:S02]  /*0270*/  ISETP.NE.OR P1, PT, R0.reuse, 0x1, !P3 ;  /* 0x000000010000780c */ /* 0x040fe40005f25670 */
[----:B------:R-:W-:-:S11]  /*0280*/  ISETP.NE.OR P0, PT, R0, 0x3, !P3 ;  /* 0x000000030000780c */ /* 0x000fd60005f05670 */
[----:B------:R-:W-:Y:S05]  /*0290*/  @P1 BRA `(.L_x_5) ;  /* 0x0000000000201947 */ /* 0x000fea0003800000 */
[----:B------:R-:W3:Y:S02]  /*02a0*/  LDCU.64 UR4, c[0x0][0x348] ;  /* 0x00006900ff0477ac */ /* 0x000ee40008000a00 */
[----:B---3--:R-:W-:Y:S02]  /*02b0*/  UIADD3 UR6, UP1, UPT, UR4, 0x80, URZ ;  /* 0x0000008004067890 */ /* 0x008fe4000ff3e0ff */
[----:B------:R-:W-:Y:S02]  /*02c0*/  UIADD3 UR4, UP0, UPT, UR4, 0x180, URZ ;  /* 0x0000018004047890 */ /* 0x000fe4000ff1e0ff */
[----:B------:R-:W-:Y:S02]  /*02d0*/  UIADD3.X UR7, UPT, UPT, URZ, UR5, URZ, UP1, !UPT ;  /* 0x00000005ff077290 */ /* 0x000fe40008ffe4ff */
[----:B------:R-:W-:-:S07]  /*02e0*/  UIADD3.X UR5, UPT, UPT, URZ, UR5, URZ, UP0, !UPT ;  /* 0x00000005ff057290 */ /* 0x000fce00087fe4ff */
[----:B------:R3:W-:Y:S02]  /*02f0*/  UTMACCTL.PF [UR6] ;  /* 0x00000000060079b9 */ /* 0x0007e40008040000 */
[----:B------:R3:W-:Y:S02]  /*0300*/  UTMACCTL.PF [UR4] ;  /* 0x00000000040079b9 */ /* 0x0007e40008040000 */
[----:B---3--:R-:W-:Y:S01]  /*0310*/  NOP ;  /* 0x0000000000007918 */ /* 0x008fe20000000000 */
.L_x_5:
[----:B------:R-:W-:Y:S05]  /*0320*/  BSYNC.RECONVERGENT B0 ;  /* 0x0000000000007941 */ /* 0x000fea0003800200 */
.L_x_4:
[----:B------:R-:W-:Y:S04]  /*0330*/  BSSY.RECONVERGENT B0, `(.L_x_6) ;  /* 0x000000a000007945 */ /* 0x000fe80003800200 */
        /* <DEDUP_REMOVED lines=9> */
.L_x_7:
[----:B------:R-:W-:Y:S05]  /*03d0*/  BSYNC.RECONVERGENT B0 ;  /* 0x0000000000007941 */ /* 0x000fea0003800200 */
.L_x_6:
[----:B------:R-:W3:Y:S01]  /*03e0*/  LDCU.64 UR4, c[0x0][0x888] ;  /* 0x00011100ff0477ac */ /* 0x000ee20008000a00 */
[----:B------:R-:W-:Y:S02]  /*03f0*/  UISETP.EQ.U32.AND UP2, UPT, UR8, URZ, UPT ;  /* 0x000000ff0800728c */ /* 0x000fe4000bf42070 */
[----:B------:R-:W-:Y:S02]  /*0400*/  UPLOP3.LUT UP3, UPT, UPT, UPT, UPT, 0x80, 0x8 ;  /* 0x000000000008789c */ /* 0x000fe40003f6f070 */
[----:B---3--:R-:W-:-:S04]  /*0410*/  UISETP.NE.U32.AND UP0, UPT, UR4, URZ, UPT ;  /* 0x000000ff0400728c */ /* 0x008fc8000bf05070 */
[----:B------:R-:W-:-:S04]  /*0420*/  UISETP.NE.AND.EX UP1, UPT, UR5, URZ, UPT, UP0 ;  /* 0x000000ff0500728c */ /* 0x000fc8000bf25300 */
[----:B------:R-:W-:-:S04]  /*0430*/  UISETP.EQ.OR.EX UP4, UPT, UR9, URZ, !UP1, UP2 ;  /* 0x000000ff0900728c */ /* 0x000fc8000cf82720 */
[----:B------:R-:W-:-:S06]  /*0440*/  UP2UR UR4, UPR, URZ, 0x10 ;  /* 0x00000010ff047883 */ /* 0x000fcc0008000000 */
[----:B------:R-:W-:Y:S01]  /*0450*/  MOV R88, UR4 ;  /* 0x0000000400587c02 */ /* 0x000fe20008000f00 */
[----:B------:R-:W-:Y:S06]  /*0460*/  BRA.U !UP4, `(.L_x_8) ;  /* 0x000000010c207547 */ /* 0x000fec000b800000 */
[----:B------:R-:W-:Y:S01]  /*0470*/  UISETP.NE.U32.AND UP2, UPT, UR8, URZ, UPT ;  /* 0x000000ff0800728c */ /* 0x000fe2000bf45070 */
[----:B-----5:R-:W-:Y:S01]  /*0480*/  FSETP.NEU.AND P0, PT, R41, RZ, PT ;  /* 0x000000ff2900720b */ /* 0x020fe20003f0d000 */
[----:B------:R-:W-:Y:S02]  /*0490*/  USEL UR4, URZ, 0xffffffff, UP1 ;  /* 0xffffffffff047887 */ /* 0x000fe40008800000 */
[----:B------:R-:W-:-:S10]  /*04a0*/  UISETP.NE.AND.EX UP2, UPT, UR9, URZ, UPT, UP2 ;  /* 0x000000ff0900728c */ /* 0x000fd4000bf45320 */
[----:B------:R-:W-:Y:S01]  /*04b0*/  VOTEU.ANY UP0, P0 ;  /* 0x0000000000ff7886 */ /* 0x000fe20000000100 */
[----:B------:R-:W-:-:S04]  /*04c0*/  @!UP2 USEL UR4, URZ, 0xffffffff, UP0 ;  /* 0xffffffffff04a887 */ /* 0x000fc80008000000 */
[----:B------:R-:W-:-:S04]  /*04d0*/  ULOP3.LUT UR4, UR4, 0x1, URZ, 0xc0, !UPT ;  /* 0x0000000104047892 */ /* 0x000fc8000f8ec0ff */
[----:B------:R-:W-:-:S11]  /*04e0*/  UISETP.NE.U32.AND UP3, UPT, UR4, 0x1, UPT ;  /* 0x000000010400788c */ /* 0x000fd6000bf65070 */
.L_x_8:
[----:B-1----:R-:W1:Y:S01]  /*04f0*/  SHFL.IDX PT, R2, R86, RZ, 0x1f ;  /* 0x00001fff56027589 */ /* 0x002e6200000e0000 */
[----:B------:R-:W-:Y:S01]  /*0500*/  UISETP.NE.AND UP6, UPT, UR18, 0x2, UPT ;  /* 0x000000021200788c */ /* 0x000fe2000bfc5270 */
[----:B-1----:R-:W-:-:S13]  /*0510*/  ISETP.NE.AND P0, PT, R2, RZ, PT ;  /* 0x000000ff0200720c */ /* 0x002fda0003f05270 */
[----:B------:R-:W-:Y:S05]  /*0520*/  @P0 BRA `(.L_x_9) ;  /* 0x0000000000600947 */ /* 0x000fea0003800000 */
[----:B------:R-:W1:Y:S01]  /*0530*/  S2UR UR4, SR_CgaCtaId ;  /* 0x00000000000479c3 */ /* 0x000e620000008800 */
[----:B------:R-:W-:Y:S01]  /*0540*/  UMOV UR5, 0x400 ;  /* 0x0000040000057882 */ /* 0x000fe20000000000 */
[----:B------:R-:W-:Y:S01]  /*0550*/  UMOV UR8, 0x1 ;  /* 0x0000000100087882 */ /* 0x000fe20000000000 */
[----:B------:R-:W-:Y:S01]  /*0560*/  UMOV UR6, 0x2 ;  /* 0x0000000200067882 */ /* 0x000fe20000000000 */
[----:B------:R-:W-:-:S04]  /*0570*/  UIADD3 UR8, UPT, UPT, -UR8, 0x100000, URZ ;  /* 0x0010000008087890 */ /* 0x000fc8000fffe1ff */
[----:B------:R-:W-:Y:S02]  /*0580*/  USHF.L.U32 UR9, UR8, 0xb, URZ ;  /* 0x0000000b08097899 */ /* 0x000fe400080006ff */
[----:B------:R-:W-:Y:S02]  /*0590*/  USHF.L.U32 UR8, UR8, 0x1, URZ ;  /* 0x0000000108087899 */ /* 0x000fe400080006ff */
[----:B------:R-:W-:-:S04]  /*05a0*/  UIADD3 UR6, UPT, UPT, -UR6, 0x100000, URZ ;  /* 0x0010000006067890 */ /* 0x000fc8000fffe1ff */
[----:B------:R-:W-:Y:S02]  /*05b0*/  USHF.L.U32 UR7, UR6, 0xb, URZ ;  /* 0x0000000b06077899 */ /* 0x000fe400080006ff */
[----:B------:R-:W-:Y:S01]  /*05c0*/  USHF.L.U32 UR6, UR6, 0x1, URZ ;  /* 0x0000000106067899 */ /* 0x000fe200080006ff */
[----:B------:R-:W-:Y:S01]  /*05d0*/  ELECT P0, URZ, PT ;  /* 0x0000000000ff782f */ /* 0x000fe20003800000 */
[----:B-1----:R-:W-:Y:S01]  /*05e0*/  ULEA UR4, UR4, UR5, 0x18 ;  /* 0x0000000504047291 */ /* 0x002fe2000f8ec0ff */
[----:B------:R-:W1:Y:S11]  /*05f0*/  FENCE.VIEW.ASYNC.S ;  /* 0x00000000000073c6 */ /* 0x000e760000000000 */
[----:B-1----:R1:W3:Y:S01]  /*0600*/  SYNCS.EXCH.64 URZ, [UR4], UR8 ;  /* 0x0000000804ff75b2 */ /* 0x0022e20008000100 */
[----:B------:R1:W4:Y:S01]  /*0610*/  SYNCS.EXCH.64 URZ, [UR4+0x28], UR6 ;  /* 0x0000280604ff75b2 */ /* 0x0003220008000100 */
[----:B------:R1:W1:Y:S01]  /*0620*/  SYNCS.EXCH.64 URZ, [UR4+0x8], UR8 ;  /* 0x0000080804ff75b2 */ /* 0x0002620008000100 */
[----:B------:R1:W1:Y:S01]  /*0630*/  SYNCS.EXCH.64 URZ, [UR4+0x30], UR6 ;  /* 0x0000300604ff75b2 */ /* 0x0002620008000100 */
[----:B------:R1:W1:Y:S01]  /*0640*/  SYNCS.EXCH.64 URZ, [UR4+0x10], UR8 ;  /* 0x0000100804ff75b2 */ /* 0x0002620008000100 */
[----:B------:R1:W1:Y:S01]  /*0650*/  SYNCS.EXCH.64 URZ, [UR4+0x38], UR6 ;  /* 0x0000380604ff75b2 */ /* 0x0002620008000100 */
[----:B------:R1:W1:Y:S01]  /*0660*/  SYNCS.EXCH.64 URZ, [UR4+0x18], UR8 ;  /* 0x0000180804ff75b2 */ /* 0x0002620008000100 */
[----:B------:R1:W1:Y:S01]  /*0670*/  SYNCS.EXCH.64 URZ, [UR4+0x40], UR6 ;  /* 0x0000400604ff75b2 */ /* 0x0002620008000100 */
[----:B------:R1:W1:Y:S01]  /*0680*/  SYNCS.EXCH.64 URZ, [UR4+0x20], UR8 ;  /* 0x0000200804ff75b2 */ /* 0x0002620008000100 */
[----:B------:R1:W1:Y:S01]  /*0690*/  SYNCS.EXCH.64 URZ, [UR4+0x48], UR6 ;  /* 0x0000480604ff75b2 */ /* 0x0002620008000100 */
[----:B------:R-:W-:Y:S01]  /*06a0*/  NOP ;  /* 0x0000000000007918 */ /* 0x000fe20000000000 */
.L_x_9:
[----:B------:R-:W2:Y:S01]  /*06b0*/  SHFL.IDX PT, R2, R86, RZ, 0x1f ;  /* 0x00001fff56027589 */ /* 0x000ea200000e0000 */
[----:B------:R-:W-:Y:S01]  /*06c0*/  NOP ;  /* 0x0000000000007918 */ /* 0x000fe20000000000 */
[----:B--2---:R-:W-:-:S13]  /*06d0*/  ISETP.NE.AND P0, PT, R2, 0x1, PT ;  /* 0x000000010200780c */ /* 0x004fda0003f05270 */
[----:B------:R-:W-:Y:S05]  /*06e0*/  @P0 BRA `(.L_x_10) ;  /* 0x0000000000580947 */ /* 0x000fea0003800000 */
[----:B-1----:R-:W1:Y:S01]  /*06f0*/  S2UR UR4, SR_CgaCtaId ;  /* 0x00000000000479c3 */ /* 0x002e620000008800 */
        /* <DEDUP_REMOVED lines=12> */
[----:B-1----:R2:W1:Y:S01]  /*07c0*/  SYNCS.EXCH.64 URZ, [UR4+0x50], UR8 ;  /* 0x0000500804ff75b2 */ /* 0x0024620008000100 */
[----:B------:R2:W1:Y:S01]  /*07d0*/  SYNCS.EXCH.64 URZ, [UR4+0x70], UR6 ;  /* 0x0000700604ff75b2 */ /* 0x0004620008000100 */
[----:B------:R2:W1:Y:S01]  /*07e0*/  SYNCS.EXCH.64 URZ, [UR4+0x58], UR8 ;  /* 0x0000580804ff75b2 */ /* 0x0004620008000100 */
[----:B------:R2:W1:Y:S01]  /*07f0*/  SYNCS.EXCH.64 URZ, [UR4+0x78], UR6 ;  /* 0x0000780604ff75b2 */ /* 0x0004620008000100 */
[----:B------:R2:W1:Y:S01]  /*0800*/  SYNCS.EXCH.64 URZ, [UR4+0x60], UR8 ;  /* 0x0000600804ff75b2 */ /* 0x0004620008000100 */
[----:B------:R2:W1:Y:S01]  /*0810*/  SYNCS.EXCH.64 URZ, [UR4+0x80], UR6 ;  /* 0x0000800604ff75b2 */ /* 0x0004620008000100 */
[----:B------:R2:W1:Y:S01]  /*0820*/  SYNCS.EXCH.64 URZ, [UR4+0x68], UR8 ;  /* 0x0000680804ff75b2 */ /* 0x0004620008000100 */
[----:B------:R2:W1:Y:S02]  /*0830*/  SYNCS.EXCH.64 URZ, [UR4+0x88], UR6 ;  /* 0x0000880604ff75b2 */ /* 0x0004640008000100 */
[----:B--2---:R-:W-:Y:S01]  /*0840*/  NOP ;  /* 0x0000000000007918 */ /* 0x004fe20000000000 */
.L_x_10:
[----:B------:R-:W2:Y:S01]  /*0850*/  SHFL.IDX PT, R2, R86, RZ, 0x1f ;  /* 0x00001fff56027589 */ /* 0x000ea200000e0000 */
[----:B------:R-:W-:Y:S01]  /*0860*/  NOP ;  /* 0x0000000000007918 */ /* 0x000fe20000000000 */
[----:B--2---:R-:W-:-:S13]  /*0870*/  ISETP.NE.AND P0, PT, R2, 0x3, PT ;  /* 0x000000030200780c */ /* 0x004fda0003f05270 */
[----:B------:R-:W-:Y:S05]  /*0880*/  @P0 BRA `(.L_x_11) ;  /* 0x0000000000300947 */ /* 0x000fea0003800000 */
[----:B-1----:R-:W1:Y:S01]  /*0890*/  S2UR UR4, SR_CgaCtaId ;  /* 0x00000000000479c3 */ /* 0x002e620000008800 */
[----:B------:R-:W-:Y:S01]  /*08a0*/  UMOV UR6, 0x400 ;  /* 0x0000040000067882 */ /* 0x000fe20000000000 */
[----:B------:R-:W-:Y:S01]  /*08b0*/  UMOV UR5, 0x20 ;  /* 0x0000002000057882 */ /* 0x000fe20000000000 */
[----:B------:R-:W-:Y:S01]  /*08c0*/  ELECT P0, URZ, PT ;  /* 0x0000000000ff782f */ /* 0x000fe20003800000 */
[----:B-1----:R-:W-:Y:S02]  /*08d0*/  ULEA UR6, UR4, UR6, 0x18 ;  /* 0x0000000604067291 */ /* 0x002fe4000f8ec0ff */
[----:B------:R-:W-:-:S04]  /*08e0*/  UIADD3 UR4, UPT, UPT, -UR5, 0x100000, URZ ;  /* 0x0010000005047890 */ /* 0x000fc8000fffe1ff */
[----:B------:R-:W-:Y:S02]  /*08f0*/  USHF.L.U32 UR5, UR4, 0xb, URZ ;  /* 0x0000000b04057899 */ /* 0x000fe400080006ff */
[----:B------:R-:W-:Y:S01]  /*0900*/  USHF.L.U32 UR4, UR4, 0x1, URZ ;  /* 0x0000000104047899 */ /* 0x000fe200080006ff */
[----:B------:R-:W1:Y:S11]  /*0910*/  FENCE.VIEW.ASYNC.S ;  /* 0x00000000000073c6 */ /* 0x000e760000000000 */
[----:B-1----:R2:W1:Y:S01]  /*0920*/  SYNCS.EXCH.64 URZ, [UR6+0x90], UR4 ;  /* 0x0000900406ff75b2 */ /* 0x0024620008000100 */
[----:B------:R2:W1:Y:S02]  /*0930*/  SYNCS.EXCH.64 URZ, [UR6+0x98], UR4 ;  /* 0x0000980406ff75b2 */ /* 0x0004640008000100 */
[----:B--2---:R-:W-:Y:S01]  /*0940*/  NOP ;  /* 0x0000000000007918 */ /* 0x004fe20000000000 */
.L_x_11:
[----:B------:R-:W2:Y:S01]  /*0950*/  SHFL.IDX PT, R2, R86, RZ, 0x1f ;  /* 0x00001fff56027589 */ /* 0x000ea200000e0000 */
[----:B------:R-:W-:Y:S01]  /*0960*/  NOP ;  /* 0x0000000000007918 */ /* 0x000fe20000000000 */
[----:B--2---:R-:W-:-:S13]  /*0970*/  ISETP.NE.AND P0, PT, R2, 0x4, PT ;  /* 0x000000040200780c */ /* 0x004fda0003f05270 */
[----:B------:R-:W-:Y:S05]  /*0980*/  @P0 BRA `(.L_x_12) ;  /* 0x00000000004c0947 */ /* 0x000fea0003800000 */
[----:B-1----:R-:W1:Y:S01]  /*0990*/  S2UR UR6, SR_CgaCtaId ;  /* 0x00000000000679c3 */ /* 0x002e620000008800 */
[----:B------:R-:W-:Y:S01]  /*09a0*/  UMOV UR4, 0x1e0 ;  /* 0x000001e000047882 */ /* 0x000fe20000000000 */
[----:B------:R-:W-:Y:S01]  /*09b0*/  UMOV UR5, 0x400 ;  /* 0x0000040000057882 */ /* 0x000fe20000000000 */
[----:B------:R-:W-:Y:S01]  /*09c0*/  USEL UR4, UR4, 0x1a0, UP3 ;  /* 0x000001a004047887 */ /* 0x000fe20009800000 */
[----:B------:R-:W-:Y:S01]  /*09d0*/  UMOV UR8, 0x1 ;  /* 0x0000000100087882 */ /* 0x000fe20000000000 */
[----:B------:R-:W-:Y:S01]  /*09e0*/  ELECT P0, URZ, PT ;  /* 0x0000000000ff782f */ /* 0x000fe20003800000 */
[----:B------:R-:W-:-:S04]  /*09f0*/  UIADD3 UR8, UPT, UPT, -UR8, 0x100000, URZ ;  /* 0x0010000008087890 */ /* 0x000fc8000fffe1ff */
[----:B------:R-:W-:Y:S02]  /*0a00*/  USHF.L.U32 UR9, UR8, 0xb, URZ ;  /* 0x0000000b08097899 */ /* 0x000fe400080006ff */
[----:B------:R-:W-:Y:S02]  /*0a10*/  USHF.L.U32 UR8, UR8, 0x1, URZ ;  /* 0x0000000108087899 */ /* 0x000fe400080006ff */
[----:B-1----:R-:W-:Y:S02]  /*0a20*/  ULEA UR6, UR6, UR5, 0x18 ;  /* 0x0000000506067291 */ /* 0x002fe4000f8ec0ff */
[----:B------:R-:W-:-:S04]  /*0a30*/  UIADD3 UR4, UPT, UPT, -UR4, 0x100000, URZ ;  /* 0x0010000004047890 */ /* 0x000fc8000fffe1ff */
[----:B------:R-:W-:Y:S02]  /*0a40*/  USHF.L.U32 UR5, UR4, 0xb, URZ ;  /* 0x0000000b04057899 */ /* 0x000fe400080006ff */
[----:B------:R-:W-:Y:S01]  /*0a50*/  USHF.L.U32 UR4, UR4, 0x1, URZ ;  /* 0x0000000104047899 */ /* 0x000fe200080006ff */
[----:B------:R-:W1:Y:S03]  /*0a60*/  FENCE.VIEW.ASYNC.S ;  /* 0x00000000000073c6 */ /* 0x000e660000000000 */
[----:B-1----:R2:W1:Y:S08]  /*0a70*/  SYNCS.EXCH.64 URZ, [UR6+0xa0], UR8 ;  /* 0x0000a00806ff75b2 */ /* 0x0024700008000100 */
[----:B------:R2:W1:Y:S01]  /*0a80*/  SYNCS.EXCH.64 URZ, [UR6+0xb0], UR4 ;  /* 0x0000b00406ff75b2 */ /* 0x0004620008000100 */
[----:B------:R2:W1:Y:S01]  /*0a90*/  SYNCS.EXCH.64 URZ, [UR6+0xa8], UR8 ;  /* 0x0000a80806ff75b2 */ /* 0x0004620008000100 */
[----:B------:R2:W1:Y:S02]  /*0aa0*/  SYNCS.EXCH.64 URZ, [UR6+0xb8], UR4 ;  /* 0x0000b80406ff75b2 */ /* 0x0004640008000100 */
[----:B--2---:R-:W-:Y:S01]  /*0ab0*/  NOP ;  /* 0x0000000000007918 */ /* 0x004fe20000000000 */
.L_x_12:
        /* <DEDUP_REMOVED lines=26> */
.L_x_13:
[----:B------:R-:W2:Y:S01]  /*0c60*/  SHFL.IDX PT, R2, R86, RZ, 0x1f ;  /* 0x00001fff56027589 */ /* 0x000ea200000e0000 */
[----:B------:R-:W-:Y:S01]  /*0c70*/  NOP ;  /* 0x0000000000007918 */ /* 0x000fe20000000000 */
[----:B--2---:R-:W-:-:S13]  /*0c80*/  ISETP.NE.AND P0, PT, R2, 0x3, PT ;  /* 0x000000030200780c */ /* 0x004fda0003f05270 */
[----:B------:R-:W-:Y:S05]  /*0c90*/  @P0 BRA `(.L_x_14) ;  /* 0x0000000000380947 */ /* 0x000fea0003800000 */
[----:B------:R-:W2:Y:S01]  /*0ca0*/  S2UR UR5, SR_CgaCtaId ;  /* 0x00000000000579c3 */ /* 0x000ea20000008800 */
[----:B-1----:R-:W-:Y:S01]  /*0cb0*/  UMOV UR4, 0x400 ;  /* 0x0000040000047882 */ /* 0x002fe20000000000 */
[----:B------:R-:W-:Y:S01]  /*0cc0*/  UMOV UR6, 0x20 ;  /* 0x0000002000067882 */ /* 0x000fe20000000000 */
[----:B------:R-:W-:Y:S01]  /*0cd0*/  ELECT P0, URZ, PT ;  /* 0x0000000000ff782f */ /* 0x000fe20003800000 */
[----:B------:R-:W-:-:S04]  /*0ce0*/  UIADD3 UR6, UPT, UPT, -UR6, 0x100000, URZ ;  /* 0x0010000006067890 */ /* 0x000fc8000fffe1ff */
[----:B------:R-:W-:Y:S02]  /*0cf0*/  USHF.L.U32 UR7, UR6, 0xb, URZ ;  /* 0x0000000b06077899 */ /* 0x000fe400080006ff */
[----:B------:R-:W-:Y:S02]  /*0d00*/  USHF.L.U32 UR6, UR6, 0x1, URZ ;  /* 0x0000000106067899 */ /* 0x000fe400080006ff */
[----:B--2---:R-:W-:Y:S01]  /*0d10*/  ULEA UR4, UR5, UR4, 0x18 ;  /* 0x0000000405047291 */ /* 0x004fe2000f8ec0ff */
[----:B------:R-:W1:Y:S11]  /*0d20*/  FENCE.VIEW.ASYNC.S ;  /* 0x00000000000073c6 */ /* 0x000e760000000000 */
[----:B-1----:R2:W1:Y:S01]  /*0d30*/  SYNCS.EXCH.64 URZ, [UR4+0x100], UR6 ;  /* 0x0001000604ff75b2 */ /* 0x0024620008000100 */
[----:B------:R2:W1:Y:S01]  /*0d40*/  SYNCS.EXCH.64 URZ, [UR4+0x110], UR6 ;  /* 0x0001100604ff75b2 */ /* 0x0004620008000100 */
[----:B------:R2:W1:Y:S01]  /*0d50*/  SYNCS.EXCH.64 URZ, [UR4+0x108], UR6 ;  /* 0x0001080604ff75b2 */ /* 0x0004620008000100 */
[----:B------:R2:W1:Y:S02]  /*0d60*/  SYNCS.EXCH.64 URZ, [UR4+0x118], UR6 ;  /* 0x0001180604ff75b2 */ /* 0x0004640008000100 */
[----:B--2---:R-:W-:Y:S01]  /*0d70*/  NOP ;  /* 0x0000000000007918 */ /* 0x004fe20000000000 */
.L_x_14:
[----:B-1----:R-:W1:Y:S01]  /*0d80*/  LDCU UR4, c[0x0][0x36c] ;  /* 0x00006d80ff0477ac */ /* 0x002e620008000800 */
[----:B------:R-:W-:Y:S01]  /*0d90*/  ISETP.NE.OR P3, PT, R0, 0x2, !P3 ;  /* 0x000000020000780c */ /* 0x000fe20005f65670 */
[----:B------:R-:W-:Y:S01]  /*0da0*/  NOP ;  /* 0x0000000000007918 */ /* 0x000fe20000000000 */
[----:B------:R-:W-:Y:S01]  /*0db0*/  LOP3.LUT R0, R95, 0x1f, RZ, 0xc0, !PT ;  /* 0x0000001f5f007812 */ /* 0x000fe200078ec0ff */
[----:B------:R-:W-:Y:S02]  /*0dc0*/  UISETP.NE.AND UP4, UPT, UR18, URZ, UPT ;  /* 0x000000ff1200728c */ /* 0x000fe4000bf85270 */
[----:B-1----:R-:W-:-:S09]  /*0dd0*/  UISETP.EQ.U32.AND UP5, UPT, UR4, 0x1, UPT ;  /* 0x000000010400788c */ /* 0x002fd2000bfa2070 */
[----:B------:R-:W-:Y:S05]  /*0de0*/  BRA.U !UP5, `(.L_x_15) ;  /* 0x000000010d087547 */ /* 0x000fea000b800000 */
[----:B---34-:R-:W-:Y:S01]  /*0df0*/  UCGABAR_ARV ;  /* 0x00000000000079c7 */ /* 0x018fe20008000000 */
[----:B------:R-:W-:Y:S05]  /*0e00*/  BRA `(.L_x_16) ;  /* 0x0000000000047947 */ /* 0x000fea0003800000 */
.L_x_15:
[----:B---34-:R-:W-:Y:S01]  /*0e10*/  NOP ;  /* 0x0000000000007918 */ /* 0x018fe20000000000 */
.L_x_16:
[----:B------:R-:W1:Y:S01]  /*0e20*/  S2UR UR30, SR_CTAID.X ;  /* 0x00000000001e79c3 */ /* 0x000e620000002500 */
[----:B------:R-:W-:-:S05]  /*0e30*/  CS2R.32 R87, SR_CgaSize ;  /* 0x0000000000577805 */ /* 0x000fca0000008a00 */
[----:B------:R-:W-:-:S05]  /*0e40*/  IMAD R87, R87, -0xa0, RZ ;  /* 0xffffff6057577824 */ /* 0x000fca00078e02ff */
[----:B------:R-:W-:-:S14]  /*0e50*/  R2UR UR5, R87 ;  /* 0x00000000570572ca */ /* 0x000fdc00000e0000 */
[----:B------:R-:W2:Y:S01]  /*0e60*/  LDCU UR5, c[0x0][UR5+0x2b0] ;  /* 0x00005600050577ac */ /* 0x000ea20008000800 */
[----:B------:R-:W-:-:S05]  /*0e70*/  CS2R.32 R87, SR_CgaSize ;  /* 0x0000000000577805 */ /* 0x000fca0000008a00 */
[----:B------:R-:W-:-:S05]  /*0e80*/  IMAD R87, R87, -0xa0, RZ ;  /* 0xffffff6057577824 */ /* 0x000fca00078e02ff */
[----:B------:R-:W-:-:S14]  /*0e90*/  R2UR UR4, R87 ;  /* 0x00000000570472ca */ /* 0x000fdc00000e0000 */
[----:B------:R-:W3:Y:S01]  /*0ea0*/  LDCU UR4, c[0x0][UR4+0x2b4] ;  /* 0x00005680040477ac */ /* 0x000ee20008000800 */
[----:B------:R-:W4:Y:S01]  /*0eb0*/  S2UR UR31, SR_CTAID.Y ;  /* 0x00000000001f79c3 */ /* 0x000f220000002600 */
[----:B------:R-:W-:-:S05]  /*0ec0*/  CS2R.32 R87, SR_CgaSize ;  /* 0x0000000000577805 */ /* 0x000fca0000008a00 */
[----:B------:R-:W-:-:S05]  /*0ed0*/  IMAD R87, R87, -0xa0, RZ ;  /* 0xffffff6057577824 */ /* 0x000fca00078e02ff */
[----:B------:R-:W-:-:S14]  /*0ee0*/  R2UR UR7, R87 ;  /* 0x00000000570772ca */ /* 0x000fdc00000e0000 */
[----:B------:R-:W3:Y:S01]  /*0ef0*/  LDCU UR7, c[0x0][UR7+0x2a0] ;  /* 0x00005400070777ac */ /* 0x000ee20008000800 */
[----:B------:R-:W-:-:S05]  /*0f00*/  CS2R.32 R87, SR_CgaSize ;  /* 0x0000000000577805 */ /* 0x000fca0000008a00 */
[----:B------:R-:W-:-:S05]  /*0f10*/  IMAD R87, R87, -0xa0, RZ ;  /* 0xffffff6057577824 */ /* 0x000fca00078e02ff */
[----:B------:R-:W-:-:S14]  /*0f20*/  R2UR UR59, R87 ;  /* 0x00000000573b72ca */ /* 0x000fdc00000e0000 */
[----:B------:R-:W3:Y:S01]  /*0f30*/  LDCU UR59, c[0x0][UR59+0x2a4] ;  /* 0x000054803b3b77ac */ /* 0x000ee20008000800 */
[----:B------:R-:W3:Y:S01]  /*0f40*/  S2UR UR8, SR_CgaCtaId ;  /* 0x00000000000879c3 */ /* 0x000ee20000008800 */
[----:B------:R-:W3:Y:S01]  /*0f50*/  LDCU UR19, c[0x0][0xb24] ;  /* 0x00016480ff1377ac */ /* 0x000ee20008000800 */
[----:B------:R-:W3:Y:S01]  /*0f60*/  LDCU UR42, c[0x0][0xb24] ;  /* 0x00016480ff2a77ac */ /* 0x000ee20008000800 */
[----:B-1----:R-:W-:Y:S01]  /*0f70*/  I2FP.F32.U32 R3, UR30 ;  /* 0x0000001e00037c45 */ /* 0x002fe20008201000 */
[----:B------:R-:W1:Y:S04]  /*0f80*/  LDCU UR22, c[0x0][0xb30] ;  /* 0x00016600ff1677ac */ /* 0x000e680008000800 */
[----:B--2---:R-:W-:Y:S01]  /*0f90*/  FMUL R3, R3, UR5 ;  /* 0x0000000503037c20 */ /* 0x004fe20008400000 */
[----:B----4-:R-:W-:-:S05]  /*0fa0*/  I2FP.F32.U32 R2, UR31 ;  /* 0x0000001f00027c45 */ /* 0x010fca0008201000 */
[----:B------:R-:W2:Y:S01]  /*0fb0*/  F2I.U32.TRUNC.NTZ R3, R3 ;  /* 0x0000000300037305 */ /* 0x000ea2000020f000 */
[----:B---3--:R-:W-:Y:S01]  /*0fc0*/  FMUL R2, R2, UR4 ;  /* 0x0000000402027c20 */ /* 0x008fe20008400000 */
[----:B------:R-:W-:-:S06]  /*0fd0*/  USHF.L.U32 UR28, UR8, 0xe, URZ ;  /* 0x0000000e081c7899 */ /* 0x000fcc00080006ff */
[----:B------:R-:W3:Y:S01]  /*0fe0*/  F2I.U32.TRUNC.NTZ R2, R2 ;  /* 0x0000000200027305 */ /* 0x000ee2000020f000 */
[----:B------:R-:W-:Y:S01]  /*0ff0*/  ULOP3.LUT UR28, UR28, 0x4000, URZ, 0xc0, !UPT ;  /* 0x000040001c1c7892 */ /* 0x000fe2000f8ec0ff */
[----:B--2---:R-:W-:Y:S02]  /*1000*/  R2UR UR4, R3 ;  /* 0x00000000030472ca */ /* 0x004fe400000e0000 */
[----:B---3--:R-:W-:Y:S02]  /*1010*/  R2UR UR6, R2 ;  /* 0x00000000020672ca */ /* 0x008fe400000e0000 */
[----:B------:R-:W-:-:S09]  /*1020*/  PRMT R2, RZ, 0x7610, R2 ;  /* 0x00007610ff027816 */ /* 0x000fd20000000002 */
[----:B------:R-:W-:-:S04]  /*1030*/  UIADD3 UR5, UPT, UPT, -UR4, URZ, URZ ;  /* 0x000000ff04057290 */ /* 0x000fc8000fffe1ff */
[----:B------:R-:W-:Y:S02]  /*1040*/  UIMAD UR5, UR7, UR5, UR30 ;  /* 0x00000005070572a4 */ /* 0x000fe4000f8e021e */
[----:B------:R-:W-:-:S04]  /*1050*/  UIADD3 UR4, UPT, UPT, -UR6, URZ, URZ ;  /* 0x000000ff06047290 */ /* 0x000fc8000fffe1ff */
[----:B------:R-:W-:Y:S01]  /*1060*/  IMAD.U32 R87, RZ, RZ, UR5 ;  /* 0x00000005ff577e24 */ /* 0x000fe2000f8e00ff */
[----:B------:R-:W-:Y:S01]  /*1070*/  UIMAD UR59, UR59, UR4, UR31 ;  /* 0x000000043b3b72a4 */ /* 0x000fe2000f8e021f */
[----:B-1----:R-:W-:Y:S11]  /*1080*/  BRA.U UP4, `(.L_x_17) ;  /* 0x0000000104287547 */ /* 0x002ff6000b800000 */
[----:B------:R-:W-:Y:S01]  /*1090*/  R2UR UR6, R87 ;  /* 0x00000000570672ca */ /* 0x000fe200000e0000 */
[----:B------:R-:W-:-:S12]  /*10a0*/  UISETP.NE.AND UP0, UPT, UR59, URZ, UPT ;  /* 0x000000ff3b00728c */ /* 0x000fd8000bf05270 */
[----:B------:R-:W-:-:S04]  /*10b0*/  UISETP.EQ.OR UP0, UPT, UR6, URZ, !UP0 ;  /* 0x000000ff0600728c */ /* 0x000fc8000c702670 */
[----:B------:R-:W-:Y:S02]  /*10c0*/  USEL UR5, URZ, 0x1, !UP0 ;  /* 0x00000001ff057887 */ /* 0x000fe4000c000000 */
[----:B------:R-:W-:-:S04]  /*10d0*/  UISETP.NE.AND UP0, UPT, UR59, URZ, UPT ;  /* 0x000000ff3b00728c */ /* 0x000fc8000bf05270 */
[----:B------:R-:W-:Y:S02]  /*10e0*/  USEL UR4, URZ, 0x2, UP0 ;  /* 0x00000002ff047887 */ /* 0x000fe40008000000 */
[----:B------:R-:W-:-:S04]  /*10f0*/  UISETP.NE.AND UP0, UPT, UR6, 0x1, UPT ;  /* 0x000000010600788c */ /* 0x000fc8000bf05270 */
[----:B------:R-:W-:-:S04]  /*1100*/  USEL UR4, UR4, 0x2, UP0 ;  /* 0x0000000204047887 */ /* 0x000fc80008000000 */
[----:B------:R-:W-:-:S06]  /*1110*/  UIADD3 UR4, UPT, UPT, UR5, UR4, URZ ;  /* 0x0000000405047290 */ /* 0x000fcc000fffe0ff */
[----:B------:R-:W-:-:S07]  /*1120*/  MOV R2, UR4 ;  /* 0x0000000400027c02 */ /* 0x000fce0008000f00 */
.L_x_17:
[----:B------:R-:W1:Y:S01]  /*1130*/  S2UR UR36, SR_CTAID.Z ;  /* 0x00000000002479c3 */ /* 0x000e620000002700 */
[----:B------:R-:W-:-:S09]  /*1140*/  UISETP.GE.AND UP0, UPT, UR19, 0x1, UPT ;  /* 0x000000011300788c */ /* 0x000fd2000bf06270 */
[----:B------:R-:W-:Y:S05]  /*1150*/  BRA.U !UP0, `(.L_x_18) ;  /* 0x0000000108d47547 */ /* 0x000fea000b800000 */
[----:B------:R-:W2:Y:S01]  /*1160*/  LDCU.128 UR12, c[0x0][0xb10] ;  /* 0x00016200ff0c77ac */ /* 0x000ea20008000c00 */
[----:B------:R-:W3:Y:S01]  /*1170*/  LDCU UR20, c[0x0][0xb0c] ;  /* 0x00016180ff1477ac */ /* 0x000ee20008000800 */
[----:B------:R-:W4:Y:S01]  /*1180*/  LDCU UR6, c[0x0][0x370] ;  /* 0x00006e00ff0677ac */ /* 0x000f220008000800 */
[----:B------:R-:W1:Y:S01]  /*1190*/  LDCU UR7, c[0x0][0x374] ;  /* 0x00006e80ff0777ac */ /* 0x000e620008000800 */
[----:B------:R-:W1:Y:S01]  /*11a0*/  LDCU UR21, c[0x0][0xb20] ;  /* 0x00016400ff1577ac */ /* 0x000e620008000800 */
[----:B--2---:R-:W-:Y:S02]  /*11b0*/  UIMAD.WIDE.U32 UR4, UR30, UR12, URZ ;  /* 0x0000000c1e0472a5 */ /* 0x004fe4000f8e00ff */
[----:B---3--:R-:W-:Y:S01]  /*11c0*/  UISETP.NE.AND UP0, UPT, UR20, 0x1, UPT ;  /* 0x000000011400788c */ /* 0x008fe2000bf05270 */
[----:B------:R-:W2:Y:S01]  /*11d0*/  LDCU.64 UR8, c[0x0][0xb28] ;  /* 0x00016500ff0877ac */ /* 0x000ea20008000a00 */
[----:B----4-:R-:W-:-:S03]  /*11e0*/  UIMAD.WIDE.U32 UR10, UR6, UR12, URZ ;  /* 0x0000000c060a72a5 */ /* 0x010fc6000f8e00ff */
[----:B------:R-:W-:Y:S01]  /*11f0*/  UMOV UR4, UR5 ;  /* 0x0000000500047c82 */ /* 0x000fe20008000000 */
[----:B------:R-:W-:Y:S02]  /*1200*/  UISETP.NE.AND UP2, UPT, UR19, 0x1, UPT ;  /* 0x000000011300788c */ /* 0x000fe4000bf45270 */
[----:B------:R-:W-:Y:S01]  /*1210*/  USHF.R.U32.HI UR4, URZ, UR13, UR4 ;  /* 0x0000000dff047299 */ /* 0x000fe20008011604 */
[----:B------:R-:W-:Y:S01]  /*1220*/  UMOV UR10, UR11 ;  /* 0x0000000b000a7c82 */ /* 0x000fe20008000000 */
[----:B------:R-:W-:Y:S02]  /*1230*/  UIMAD.WIDE.U32 UR16, UR31, UR15, URZ ;  /* 0x0000000f1f1072a5 */ /* 0x000fe4000f8e00ff */
[----:B------:R-:W-:Y:S02]  /*1240*/  USEL UR5, UR30, UR4, !UP0 ;  /* 0x000000041e057287 */ /* 0x000fe4000c000000 */
[----:B------:R-:W-:Y:S02]  /*1250*/  @UP0 USHF.R.U32.HI UR6, URZ, UR13, UR10 ;  /* 0x0000000dff060299 */ /* 0x000fe4000801160a */
[----:B------:R-:W-:-:S02]  /*1260*/  UISETP.NE.AND UP0, UPT, UR14, 0x1, UPT ;  /* 0x000000010e00788c */ /* 0x000fc4000bf05270 */
[----:B-1----:R-:W-:Y:S02]  /*1270*/  UIMAD.WIDE.U32 UR10, UR7, UR15, URZ ;  /* 0x0000000f070a72a5 */ /* 0x002fe4000f8e00ff */
[----:B--2---:R-:W-:Y:S01]  /*1280*/  UIMAD.WIDE.U32 UR12, UR6, UR8, URZ ;  /* 0x00000008060c72a5 */ /* 0x004fe2000f8e00ff */
[----:B------:R-:W-:Y:S02]  /*1290*/  UMOV UR4, UR17 ;  /* 0x0000001100047c82 */ /* 0x000fe40008000000 */
[----:B------:R-:W-:Y:S02]  /*12a0*/  USHF.R.U32.HI UR4, URZ, UR21, UR4 ;  /* 0x00000015ff047299 */ /* 0x000fe40008011604 */
[----:B------:R-:W-:Y:S02]  /*12b0*/  UMOV UR10, UR11 ;  /* 0x0000000b000a7c82 */ /* 0x000fe40008000000 */
[----:B------:R-:W-:Y:S01]  /*12c0*/  UMOV UR12, UR13 ;  /* 0x0000000d000c7c82 */ /* 0x000fe20008000000 */
[----:B------:R-:W-:-:S02]  /*12d0*/  @UP0 USHF.R.U32.HI UR7, URZ, UR21, UR10 ;  /* 0x00000015ff070299 */ /* 0x000fc4000801160a */
[----:B------:R-:W-:Y:S02]  /*12e0*/  USEL UR4, UR31, UR4, !UP0 ;  /* 0x000000041f047287 */ /* 0x000fe4000c000000 */
[----:B------:R-:W-:Y:S02]  /*12f0*/  UIMAD.WIDE.U32 UR10, UR7, UR8, URZ ;  /* 0x00000008070a72a5 */ /* 0x000fe4000f8e00ff */
[----:B------:R-:W-:Y:S02]  /*1300*/  @UP2 USHF.R.U32.HI UR6, URZ, UR9, UR12 ;  /* 0x00000009ff062299 */ /* 0x000fe4000801160c */
[----:B------:R-:W-:-:S03]  /*1310*/  UIMAD.WIDE.U32 UR12, UR4, UR8, URZ ;  /* 0x00000008040c72a5 */ /* 0x000fc6000f8e00ff */
[----:B------:R-:W-:Y:S02]  /*1320*/  UMOV UR10, UR11 ;  /* 0x0000000b000a7c82 */ /* 0x000fe40008000000 */
[----:B------:R-:W-:Y:S02]  /*1330*/  @UP2 USHF.R.U32.HI UR7, URZ, UR9, UR10 ;  /* 0x00000009ff072299 */ /* 0x000fe4000801160a */
[----:B------:R-:W-:Y:S02]  /*1340*/  UIMAD UR10, UR6, UR19, URZ ;  /* 0x00000013060a72a4 */ /* 0x000fe4000f8e02ff */
[----:B------:R-:W-:-:S04]  /*1350*/  UIMAD UR7, UR7, UR19, URZ ;  /* 0x00000013070772a4 */ /* 0x000fc8000f8e02ff */
[----:B------:R-:W-:-:S03]  /*1360*/  UISETP.GE.AND UP0, UPT, UR4, UR7, UPT ;  /* 0x000000070400728c */ /* 0x000fc6000bf06270 */
[----:B------:R-:W-:Y:S01]  /*1370*/  UMOV UR7, UR13 ;  /* 0x0000000d00077c82 */ /* 0x000fe20008000000 */
[----:B------:R-:W-:Y:S02]  /*1380*/  UISETP.GE.OR UP0, UPT, UR5, UR10, UP0 ;  /* 0x0000000a0500728c */ /* 0x000fe40008706670 */
[----:B------:R-:W-:Y:S02]  /*1390*/  UIMAD.WIDE.U32 UR10, UR5, UR8, URZ ;  /* 0x00000008050a72a5 */ /* 0x000fe4000f8e00ff */
[----:B------:R-:W-:Y:S02]  /*13a0*/  USHF.R.U32.HI UR7, URZ, UR9, UR7 ;  /* 0x00000009ff077299 */ /* 0x000fe40008011607 */
[----:B------:R-:W-:Y:S02]  /*13b0*/  UIADD3 UR10, UPT, UPT, -UR4, URZ, URZ ;  /* 0x000000ff040a7290 */ /* 0x000fe4000fffe1ff */
[----:B------:R-:W-:Y:S02]  /*13c0*/  USEL UR7, UR4, UR7, !UP2 ;  /* 0x0000000704077287 */ /* 0x000fe4000d000000 */
[----:B------:R-:W-:Y:S01]  /*13d0*/  UIMAD UR10, UR14, UR10, UR31 ;  /* 0x0000000a0e0a72a4 */ /* 0x000fe2000f8e021f */
[----:B------:R-:W-:Y:S01]  /*13e0*/  @!UP0 UMOV UR8, UR11 ;  /* 0x0000000b00088c82 */ /* 0x000fe20008000000 */
[----:B------:R-:W-:-:S02]  /*13f0*/  UIADD3 UR11, UPT, UPT, -UR5, URZ, URZ ;  /* 0x000000ff050b7290 */ /* 0x000fc4000fffe1ff */
[----:B------:R-:W-:Y:S02]  /*1400*/  @!UP0 USHF.R.U32.HI UR8, URZ, UR9, UR8 ;  /* 0x00000009ff088299 */ /* 0x000fe40008011608 */
[----:B------:R-:W-:Y:S02]  /*1410*/  UIADD3 UR9, UPT, UPT, -UR7, URZ, URZ ;  /* 0x000000ff07097290 */ /* 0x000fe4000fffe1ff */
[----:B------:R-:W-:Y:S02]  /*1420*/  @!UP0 USEL UR8, UR5, UR8, !UP2 ;  /* 0x0000000805088287 */ /* 0x000fe4000d000000 */
[----:B------:R-:W-:Y:S02]  /*1430*/  UIMAD UR9, UR19, UR9, UR4 ;  /* 0x00000009130972a4 */ /* 0x000fe4000f8e0204 */
[----:B------:R-:W-:Y:S02]  /*1440*/  @!UP0 UIADD3 UR7, UPT, UPT, UR7, -UR8, URZ ;  /* 0x8000000807078290 */ /* 0x000fe4000fffe0ff */
[----:B------:R-:W-:-:S02]  /*1450*/  @!UP0 UIMAD UR6, UR9, UR6, UR8 ;  /* 0x00000006090682a4 */ /* 0x000fc4000f8e0208 */
[----:B------:R-:W-:Y:S02]  /*1460*/  @!UP0 UIMAD UR4, UR7, UR19, UR5 ;  /* 0x00000013070482a4 */ /* 0x000fe4000f8e0205 */
[----:B------:R-:W-:Y:S02]  /*1470*/  UIMAD UR30, UR20, UR11, UR30 ;  /* 0x0000000b141e72a4 */ /* 0x000fe4000f8e021e */
[----:B------:R-:W-:Y:S01]  /*1480*/  UIMAD UR31, UR4, UR14, UR10 ;  /* 0x0000000e041f72a4 */ /* 0x000fe2000f8e020a */
[----:B------:R-:W-:Y:S02]  /*1490*/  @!UP0 UMOV UR5, UR6 ;  /* 0x0000000600058c82 */ /* 0x000fe40008000000 */
[----:B------:R-:W-:-:S12]  /*14a0*/  UIMAD UR30, UR5, UR20, UR30 ;  /* 0x00000014051e72a4 */ /* 0x000fd8000f8e021e */
.L_x_18:
[----:B------:R-:W-:-:S09]  /*14b0*/  UISETP.NE.AND UP0, UPT, UR22, 0x1, UPT ;  /* 0x000000011600788c */ /* 0x000fd2000bf05270 */
[----:B------:R-:W-:Y:S05]  /*14c0*/  BRA.U UP0, `(.L_x_19) ;  /* 0x0000000100407547 */ /* 0x000fea000b800000 */
[----:B------:R-:W2:Y:S01]  /*14d0*/  LDCU.128 UR8, c[0x0][0xb10] ;  /* 0x00016200ff0877ac */ /* 0x000ea20008000c00 */
[----:B------:R-:W3:Y:S01]  /*14e0*/  LDCU UR12, c[0x0][0xb0c] ;  /* 0x00016180ff0c77ac */ /* 0x000ee20008000800 */
[----:B------:R-:W4:Y:S01]  /*14f0*/  LDCU UR13, c[0x0][0xb20] ;  /* 0x00016400ff0d77ac */ /* 0x000f220008000800 */
[----:B--2---:R-:W-:Y:S02]  /*1500*/  UIMAD.WIDE.U32 UR4, UR30, UR8, URZ ;  /* 0x000000081e0472a5 */ /* 0x004fe4000f8e00ff */
[----:B------:R-:W-:Y:S02]  /*1510*/  UIMAD.WIDE.U32 UR6, UR31, UR11, URZ ;  /* 0x0000000b1f0672a5 */ /* 0x000fe4000f8e00ff */
[----:B---3--:R-:W-:Y:S02]  /*1520*/  UISETP.NE.AND UP0, UPT, UR12, 0x1, UPT ;  /* 0x000000010c00788c */ /* 0x008fe4000bf05270 */
[----:B------:R-:W-:-:S03]  /*1530*/  USHF.R.U32.HI UR5, URZ, UR9, UR5 ;  /* 0x00000009ff057299 */ /* 0x000fc60008011605 */
[----:B------:R-:W-:Y:S01]  /*1540*/  UMOV UR4, UR7 ;  /* 0x0000000700047c82 */ /* 0x000fe20008000000 */
[----:B------:R-:W-:Y:S02]  /*1550*/  USEL UR5, UR30, UR5, !UP0 ;  /* 0x000000051e057287 */ /* 0x000fe4000c000000 */
[----:B------:R-:W-:Y:S02]  /*1560*/  UISETP.NE.AND UP0, UPT, UR10, 0x1, UPT ;  /* 0x000000010a00788c */ /* 0x000fe4000bf05270 */
[----:B----4-:R-:W-:-:S04]  /*1570*/  USHF.R.U32.HI UR4, URZ, UR13, UR4 ;  /* 0x0000000dff047299 */ /* 0x010fc80008011604 */
[----:B------:R-:W-:-:S04]  /*1580*/  USEL UR4, UR31, UR4, !UP0 ;  /* 0x000000041f047287 */ /* 0x000fc8000c000000 */
[----:B------:R-:W-:Y:S02]  /*1590*/  UIADD3 UR6, UPT, UPT, UR5, -UR4, URZ ;  /* 0x8000000405067290 */ /* 0x000fe4000fffe0ff */
[----:B------:R-:W-:Y:S02]  /*15a0*/  UIADD3 UR4, UPT, UPT, -UR5, UR4, URZ ;  /* 0x0000000405047290 */ /* 0x000fe4000fffe1ff */
[----:B------:R-:W-:Y:S02]  /*15b0*/  UIMAD UR31, UR6, UR10, UR31 ;  /* 0x0000000a061f72a4 */ /* 0x000fe4000f8e021f */
[----:B------:R-:W-:-:S12]  /*15c0*/  UIMAD UR30, UR4, UR12, UR30 ;  /* 0x0000000c041e72a4 */ /* 0x000fd8000f8e021e */
.L_x_19:
[----:B------:R-:W-:Y:S01]  /*15d0*/  UISETP.NE.AND UP0, UPT, UR18, 0x2, UPT ;  /* 0x000000021200788c */ /* 0x000fe2000bf05270 */
[----:B------:R-:W-:Y:S09]  /*15e0*/  BRA.U !UP5, `(.L_x_20) ;  /* 0x000000010d0c7547 */ /* 0x000ff2000b800000 */
[----:B------:R-:W-:Y:S01]  /*15f0*/  UCGABAR_WAIT ;  /* 0x0000000000007dc7 */ /* 0x000fe20008000000 */
[----:B------:R-:W-:Y:S01]  /*1600*/  CCTL.IVALL ;  /* 0x00000000ff00798f */ /* 0x000fe20002000000 */
[----:B------:R-:W-:Y:S05]  /*1610*/  BRA `(.L_x_21) ;  /* 0x0000000000047947 */ /* 0x000fea0003800000 */
.L_x_20:
[----:B------:R-:W-:Y:S06]  /*1620*/  BAR.SYNC.DEFER_BLOCKING 0x0 ;  /* 0x0000000000007b1d */ /* 0x000fec0000010000 */
.L_x_21:
[----:B------:R-:W-:Y:S05]  /*1630*/  BRA.U UP0, `(.L_x_22) ;  /* 0x0000001100e07547 */ /* 0x000fea000b800000 */
[----:B------:R-:W2:Y:S01]  /*1640*/  LDCU UR6, c[0x0][0x38c] ;  /* 0x00007180ff0677ac */ /* 0x000ea20008000800 */
[----:B------:R-:W3:Y:S01]  /*1650*/  S2UR UR8, SR_CgaCtaId ;  /* 0x00000000000879c3 */ /* 0x000ee20000008800 */
[----:B------:R-:W-:Y:S01]  /*1660*/  PLOP3.LUT P1, PT, PT, PT, UP3, 0x80, 0x8 ;  /* 0x000000000008781c */ /* 0x000fe20003f2f038 */
[----:B------:R-:W-:Y:S01]  /*1670*/  IMAD.MOV.U32 R12, RZ, RZ, 0x1 ;  /* 0x00000001ff0c7424 */ /* 0x000fe200078e00ff */
[----:B------:R-:W-:Y:S01]  /*1680*/  UMOV UR7, 0x400 ;  /* 0x0000040000077882 */ /* 0x000fe20000000000 */
[----:B------:R-:W-:Y:S01]  /*1690*/  UISETP.NE.AND UP1, UPT, UR18, URZ, UPT ;  /* 0x000000ff1200728c */ /* 0x000fe2000bf25270 */
[----:B------:R-:W-:Y:S01]  /*16a0*/  ISETP.EQ.OR P2, PT, R0, RZ, P3 ;  /* 0x000000ff0000720c */ /* 0x000fe20001f42670 */
[----:B------:R-:W-:Y:S01]  /*16b0*/  USEL UR24, URZ, 0x1, UP6 ;  /* 0x00000001ff187887 */ /* 0x000fe2000b000000 */
[----:B------:R-:W-:Y:S02]  /*16c0*/  PLOP3.LUT P1, PT, P1, PT, PT, 0x8, 0x80 ;  /* 0x000000000080781c */ /* 0x000fe40000f2e170 */
[----:B------:R-:W-:Y:S01]  /*16d0*/  CS2R R10, SRZ ;  /* 0x00000000000a7805 */ /* 0x000fe2000001ff00 */
[----:B------:R-:W-:Y:S01]  /*16e0*/  IMAD.MOV.U32 R9, RZ, RZ, RZ ;  /* 0x000000ffff097224 */ /* 0x000fe200078e00ff */
[----:B------:R-:W4:Y:S01]  /*16f0*/  LDCU UR40, c[0x0][0x370] ;  /* 0x00006e00ff2877ac */ /* 0x000f220008000800 */
[----:B------:R-:W-:Y:S01]  /*1700*/  IMAD.MOV.U32 R8, RZ, RZ, 0x1 ;  /* 0x00000001ff087424 */ /* 0x000fe200078e00ff */
[----:B------:R-:W1:Y:S01]  /*1710*/  LDCU.64 UR26, c[0x0][0x348] ;  /* 0x00006900ff1a77ac */ /* 0x000e620008000a00 */
[----:B--2---:R-:W-:-:S02]  /*1720*/  UIADD3 UR5, UPT, UPT, UR6, 0x7f, URZ ;  /* 0x0000007f06057890 */ /* 0x004fc4000fffe0ff */
[----:B------:R-:W-:Y:S02]  /*1730*/  USHF.R.U32.HI UR45, URZ, 0x7, UR28 ;  /* 0x00000007ff2d7899 */ /* 0x000fe4000801161c */
[----:B------:R-:W-:Y:S02]  /*1740*/  USHF.R.S32.HI UR4, URZ, 0x1f, UR5 ;  /* 0x0000001fff047899 */ /* 0x000fe40008011405 */
[----:B---3--:R-:W-:Y:S02]  /*1750*/  ULEA UR7, UR8, UR7, 0x18 ;  /* 0x0000000708077291 */ /* 0x008fe4000f8ec0ff */
[----:B------:R-:W-:Y:S02]  /*1760*/  ULEA.HI UR4, UR4, UR5, URZ, 0x7 ;  /* 0x0000000504047291 */ /* 0x000fe4000f8f38ff */
[----:B------:R-:W-:Y:S02]  /*1770*/  UIADD3 UR46, UPT, UPT, UR6, 0xfe, URZ ;  /* 0x000000fe062e7890 */ /* 0x000fe4000fffe0ff */
[----:B------:R-:W-:-:S02]  /*1780*/  USHF.R.S32.HI UR43, URZ, 0x7, UR4 ;  /* 0x00000007ff2b7899 */ /* 0x000fc40008011404 */
[----:B------:R-:W-:Y:S02]  /*1790*/  UIADD3 UR4, UPT, UPT, UR6, -0x1, URZ ;  /* 0xffffffff06047890 */ /* 0x000fe4000fffe0ff */
[----:B------:R-:W-:Y:S02]  /*17a0*/  UISETP.LT.U32.AND UP0, UPT, UR43, 0x5, UPT ;  /* 0x000000052b00788c */ /* 0x000fe4000bf01070 */
[----:B------:R-:W-:Y:S02]  /*17b0*/  UISETP.GE.U32.AND UP2, UPT, UR4, -0xff, UPT ;  /* 0xffffff010400788c */ /* 0x000fe4000bf46070 */
[----:B------:R-:W-:Y:S01]  /*17c0*/  USEL UR41, UR43, 0x5, UP0 ;  /* 0x000000052b297887 */ /* 0x000fe20008000000 */
[----:B------:R-:W2:Y:S03]  /*17d0*/  LDCU UR39, c[0x0][0x374] ;  /* 0x00006e80ff2777ac */ /* 0x000ea60008000800 */
[----:B------:R-:W-:-:S02]  /*17e0*/  UIADD3 UR21, UPT, UPT, UR41, -0x1, URZ ;  /* 0xffffffff29157890 */ /* 0x000fc4000fffe0ff */
[----:B------:R-:W-:-:S03]  /*17f0*/  USEL UR24, UR24, 0x2, UP1 ;  /* 0x0000000218187887 */ /* 0x000fc60008800000 */
[----:B------:R-:W-:Y:S02]  /*1800*/  @UP2 UIADD3 UR21, UPT, UPT, UR41, URZ, URZ ;  /* 0x000000ff29152290 */ /* 0x000fe4000fffe0ff */
[----:B------:R-:W-:Y:S02]  /*1810*/  UIADD3 UR29, UPT, UPT, UR7, 0x10400, UR28 ;  /* 0x00010400071d7890 */ /* 0x000fe4000fffe01c */
[----:B------:R-:W-:Y:S02]  /*1820*/  UIADD3 UR44, UPT, UPT, UR43, -UR41, URZ ;  /* 0x800000292b2c7290 */ /* 0x000fe4000fffe0ff */
[----:B------:R-:W-:Y:S01]  /*1830*/  UIADD3 UR21, UPT, UPT, UR21, 0x1, URZ ;  /* 0x0000000115157890 */ /* 0x000fe2000fffe0ff */
[----:B-1--4-:R-:W-:-:S11]  /*1840*/  UMOV UR5, URZ ;  /* 0x000000ff00057c82 */ /* 0x012fd60008000000 */
.L_x_42:
[----:B-1----:R-:W1:Y:S02]  /*1850*/  S2UR UR4, SR_CgaCtaId ;  /* 0x00000000000479c3 */ /* 0x002e640000008800 */
[----:B-1----:R-:W-:-:S09]  /*1860*/  UISETP.NE.AND UP0, UPT, UR4, URZ, UPT ;  /* 0x000000ff0400728c */ /* 0x002fd2000bf05270 */
[----:B------:R-:W-:Y:S05]  /*1870*/  BRA.U UP0, `(.L_x_23) ;  /* 0x0000000100287547 */ /* 0x000fea000b800000 */
[----:B------:R-:W-:Y:S02]  /*1880*/  LEA R0, R9, UR7, 0x3 ;  /* 0x0000000709007c11 */ /* 0x000fe4000f8e18ff */
[----:B------:R-:W-:-:S04]  /*1890*/  SHF.L.U32 R3, R8, 0x1f, RZ ;  /* 0x0000001f08037819 */ /* 0x000fc800000006ff */
[----:B------:R-:W1:Y:S02]  /*18a0*/  SYNCS.PHASECHK.TRANS64.TRYWAIT P0, [R0+URZ+0x110], R3 ;  /* 0x00011003000075a7 */ /* 0x000e6400080011ff */
[----:B-1----:R-:W-:Y:S05]  /*18b0*/  @!P0 BRA `(.L_x_24) ;  /* 0x0000007c00dc8947 */ /* 0x002fea0003800000 */
.L_x_133:
[----:B------:R3:W-:Y:S01]  /*18c0*/  SYNCS.ARRIVE.TRANS64.A1T0 RZ, [R0+URZ+0x100], RZ ;  /* 0x000100ff00ff79a7 */ /* 0x0007e200081000ff */
[----:B------:R-:W-:-:S05]  /*18d0*/  VIADD R9, R9, 0x1 ;  /* 0x0000000109097836 */ /* 0x000fca0000000000 */
[----:B------:R-:W-:-:S04]  /*18e0*/  ISETP.NE.AND P0, PT, R9, 0x2, PT ;  /* 0x000000020900780c */ /* 0x000fc80003f05270 */
[----:B-1----:R-:W-:Y:S02]  /*18f0*/  SEL R3, RZ, 0x1, P0 ;  /* 0x00000001ff037807 */ /* 0x002fe40000000000 */
[----:B------:R-:W-:Y:S02]  /*1900*/  SEL R9, R9, RZ, P0 ;  /* 0x000000ff09097207 */ /* 0x000fe40000000000 */
[----:B------:R-:W-:-:S07]  /*1910*/  LOP3.LUT R8, R8, R3, RZ, 0x3c, !PT ;  /* 0x0000000308087212 */ /* 0x000fce00078e3cff */
.L_x_23:
[----:B------:R-:W-:Y:S01]  /*1920*/  ULEA UR4, UR5, UR7, 0x3 ;  /* 0x0000000705047291 */ /* 0x000fe2000f8e18ff */
[----:B---3--:R-:W-:Y:S01]  /*1930*/  SHF.L.U32 R0, R12, 0x1f, RZ ;  /* 0x0000001f0c007819 */ /* 0x008fe200000006ff */
[----:B------:R-:W-:Y:S02]  /*1940*/  UISETP.GE.U32.AND UP0, UPT, UR46, 0xff, UPT ;  /* 0x000000ff2e00788c */ /* 0x000fe4000bf06070 */
[----:B------:R-:W-:Y:S02]  /*1950*/  USHF.L.U32 UR35, UR30, 0x6, URZ ;  /* 0x000000061e237899 */ /* 0x000fe400080006ff */
[----:B------:R-:W-:Y:S01]  /*1960*/  ULEA UR19, UR31, UR45, 0x8 ;  /* 0x0000002d1f137291 */ /* 0x000fe2000f8e40ff */
[----:B------:R-:W-:Y:S02]  /*1970*/  UMOV UR13, URZ ;  /* 0x000000ff000d7c82 */ /* 0x000fe40008000000 */
[----:B------:R1:W3:Y:S02]  /*1980*/  SYNCS.PHASECHK.TRANS64.TRYWAIT P0, [UR4+0x28], R0 ;  /* 0x00002800ff0075a7 */ /* 0x0002e40008001104 */
[----:B------:R-:W-:Y:S07]  /*1990*/  BRA.U !UP0, `(.L_x_25) ;  /* 0x0000000108bc7547 */ /* 0x000fee000b800000 */
[----:B------:R-:W-:Y:S01]  /*19a0*/  UMOV UR6, URZ ;  /* 0x000000ff00067c82 */ /* 0x000fe20008000000 */
[----:B------:R-:W-:-:S05]  /*19b0*/  UMOV UR4, UR5 ;  /* 0x0000000500047c82 */ /* 0x000fca0008000000 */
.L_x_31:
[----:B------:R-:W-:Y:S01]  /*19c0*/  ULEA UR33, UR4, UR7, 0x3 ;  /* 0x0000000704217291 */ /* 0x000fe2000f8e18ff */
[----:B---3--:R-:W-:Y:S01]  /*19d0*/  @!P3 MOV R2, 0xa000 ;  /* 0x0000a0000002b802 */ /* 0x008fe20000000f00 */
[----:B-1-34-:R-:W-:Y:S10]  /*19e0*/  @P0 BRA `(.L_x_26) ;  /* 0x00000000000c0947 */ /* 0x01aff40003800000 */
[----:B------:R-:W-:-:S04]  /*19f0*/  SHF.L.U32 R3, R12, 0x1f, RZ ;  /* 0x0000001f0c037819 */ /* 0x000fc800000006ff */
[----:B------:R-:W3:Y:S02]  /*1a00*/  SYNCS.PHASECHK.TRANS64.TRYWAIT P0, [UR33+0x28], R3 ;  /* 0x00002803ff0075a7 */ /* 0x000ee40008001121 */
[----:B---3--:R-:W-:Y:S05]  /*1a10*/  @!P0 BRA `(.L_x_27) ;  /* 0x0000007c00988947 */ /* 0x008fea0003800000 */
.L_x_26:
[----:B------:R3:W-:Y:S01]  /*1a20*/  @!P3 SYNCS.ARRIVE.TRANS64 RZ, [UR33], R2 ;  /* 0x00000002ffffb9a7 */ /* 0x0007e20008000021 */
[----:B------:R-:W-:-:S04]  /*1a30*/  ULOP3.LUT UR5, UR24, 0x2, URZ, 0xfc, !UPT ;  /* 0x0000000218057892 */ /* 0x000fc8000f8efcff */
[----:B------:R-:W-:-:S09]  /*1a40*/  UISETP.NE.AND UP0, UPT, UR5, 0x2, UPT ;  /* 0x000000020500788c */ /* 0x000fd2000bf05270 */
[----:B------:R-:W-:Y:S05]  /*1a50*/  BRA.U UP0, `(.L_x_28) ;  /* 0x0000000100047547 */ /* 0x000fea000b800000 */
[----:B--2---:R-:W-:Y:S05]  /*1a60*/  BPT.TRAP 0x1 ;  /* 0x000000040000795c */ /* 0x004fea0000300000 */
.L_x_28:
[----:B------:R-:W-:Y:S04]  /*1a70*/  BSSY.RECONVERGENT B0, `(.L_x_29) ;  /* 0x0000003000007945 */ /* 0x000fe80003800200 */
[----:B------:R-:W-:Y:S05]  /*1a80*/  @P2 BRA `(.L_x_30) ;  /* 0x0000000000042947 */ /* 0x000fea0003800000 */
[----:B--2---:R-:W-:Y:S05]  /*1a90*/  BPT.TRAP 0x1 ;  /* 0x000000040000795c */ /* 0x004fea0000300000 */
.L_x_30:
[----:B--2---:R-:W-:Y:S05]  /*1aa0*/  BSYNC.RECONVERGENT B0 ;  /* 0x0000000000007941 */ /* 0x004fea0003800200 */
.L_x_29:
[----:B------:R-:W-:Y:S02]  /*1ab0*/  UIADD3 UR5, UPT, UPT, UR4, 0x1, URZ ;  /* 0x0000000104057890 */ /* 0x000fe4000fffe0ff */
[----:B------:R-:W-:Y:S02]  /*1ac0*/  USHF.L.U32 UR34, UR6, 0x7, URZ ;  /* 0x0000000706227899 */ /* 0x000fe400080006ff */
[----:B------:R-:W-:Y:S02]  /*1ad0*/  UISETP.NE.AND UP0, UPT, UR5, 0x5, UPT ;  /* 0x000000050500788c */ /* 0x000fe4000bf05270 */
[----:B------:R-:W-:Y:S02]  /*1ae0*/  UIADD3 UR6, UPT, UPT, UR6, 0x1, URZ ;  /* 0x0000000106067890 */ /* 0x000fe4000fffe0ff */
[----:B------:R-:W-:Y:S02]  /*1af0*/  USEL UR9, URZ, 0x1, UP0 ;  /* 0x00000001ff097887 */ /* 0x000fe40008000000 */
[----:B------:R-:W-:-:S02]  /*1b00*/  USEL UR5, UR5, URZ, UP0 ;  /* 0x000000ff05057287 */ /* 0x000fc40008000000 */
[----:B------:R-:W-:Y:S02]  /*1b10*/  ULEA UR32, UR4, UR7, 0xd ;  /* 0x0000000704207291 */ /* 0x000fe4000f8e68ff */
[----:B------:R-:W-:Y:S01]  /*1b20*/  ULEA UR8, UR5, UR7, 0x3 ;  /* 0x0000000705087291 */ /* 0x000fe2000f8e18ff */
[----:B------:R-:W-:Y:S01]  /*1b30*/  LOP3.LUT R12, R12, UR9, RZ, 0x3c, !PT ;  /* 0x000000090c0c7c12 */ /* 0x000fe2000f8e3cff */
[----:B------:R-:W-:Y:S02]  /*1b40*/  UIADD3 UR10, UP1, UPT, UR26, 0x80, URZ ;  /* 0x000000801a0a7890 */ /* 0x000fe4000ff3e0ff */
[----:B------:R-:W-:Y:S01]  /*1b50*/  ULEA UR16, UR4, UR28, 0xf ;  /* 0x0000001c04107291 */ /* 0x000fe2000f8e78ff */
[----:B-1----:R-:W-:Y:S01]  /*1b60*/  SHF.L.U32 R0, R12, 0x1f, RZ ;  /* 0x0000001f0c007819 */ /* 0x002fe200000006ff */
[----:B------:R-:W-:Y:S02]  /*1b70*/  UIADD3.X UR11, UPT, UPT, URZ, UR27, URZ, UP1, !UPT ;  /* 0x0000001bff0b7290 */ /* 0x000fe40008ffe4ff */
[----:B------:R-:W-:Y:S01]  /*1b80*/  UIADD3 UR32, UPT, UPT, UR32, 0x6400, URZ ;  /* 0x0000640020207890 */ /* 0x000fe2000fffe0ff */
[----:B------:R4:W1:Y:S01]  /*1b90*/  SYNCS.PHASECHK.TRANS64.TRYWAIT P0, [UR8+0x28], R0 ;  /* 0x00002800ff0075a7 */ /* 0x0008620008001108 */
[----:B------:R-:W-:-:S02]  /*1ba0*/  UIADD3 UR8, UP0, UPT, UR26, 0x180, URZ ;  /* 0x000001801a087890 */ /* 0x000fc4000ff1e0ff */
[----:B------:R-:W-:Y:S02]  /*1bb0*/  UIADD3 UR16, UPT, UPT, UR7, 0x10400, UR16 ;  /* 0x0001040007107890 */ /* 0x000fe4000fffe010 */
[----:B------:R-:W-:Y:S02]  /*1bc0*/  UIADD3.X UR9, UPT, UPT, URZ, UR27, URZ, UP0, !UPT ;  /* 0x0000001bff097290 */ /* 0x000fe400087fe4ff */
[----:B------:R-:W-:Y:S01]  /*1bd0*/  UISETP.NE.AND UP0, UPT, UR6, UR21, UPT ;  /* 0x000000150600728c */ /* 0x000fe2000bf05270 */
[----:B------:R-:W-:Y:S01]  /*1be0*/  UMOV UR12, 0x0 ;  /* 0x00000000000c7882 */ /* 0x000fe20000000000 */
[----:B------:R-:W-:Y:S01]  /*1bf0*/  UMOV UR13, 0x10000000 ;  /* 0x10000000000d7882 */ /* 0x000fe20000000000 */
[----:B------:R-:W-:Y:S01]  /*1c00*/  UMOV UR4, 0x30000 ;  /* 0x0003000000047882 */ /* 0x000fe20000000000 */
[----:B------:R-:W-:Y:S01]  /*1c10*/  UMOV UR20, UR36 ;  /* 0x0000002400147c82 */ /* 0x000fe20008000000 */
[----:B------:R-:W-:Y:S01]  /*1c20*/  UMOV UR17, UR33 ;  /* 0x0000002100117c82 */ /* 0x000fe20008000000 */
[----:B------:R-:W-:Y:S01]  /*1c30*/  UMOV UR18, UR34 ;  /* 0x0000002200127c82 */ /* 0x000fe20008000000 */
[----:B------:R-:W-:Y:S01]  /*1c40*/  UTMALDG.3D [UR32], [UR10], desc[UR12] ;  /* 0x00000c200a0075b4 */ /* 0x000fe20008011000 */
[----:B------:R2:W-:Y:S02]  /*1c50*/  UTMALDG.3D.MULTICAST [UR16], [UR8], UR4, desc[UR12] ;  /* 0x00000c10080073b4 */ /* 0x0005e40008011804 */
[----:B--2---:R-:W-:Y:S01]  /*1c60*/  UMOV UR13, UR21 ;  /* 0x00000015000d7c82 */ /* 0x004fe20008000000 */
[----:B------:R-:W-:Y:S01]  /*1c70*/  UMOV UR4, UR5 ;  /* 0x0000000500047c82 */ /* 0x000fe20008000000 */
[----:B------:R-:W-:Y:S05]  /*1c80*/  BRA.U UP0, `(.L_x_31) ;  /* 0xfffffffd004c7547 */ /* 0x000fea000b83ffff */
.L_x_25:
[----:B------:R-:W-:Y:S01]  /*1c90*/  ULEA UR4, UR5, UR7, 0x3 ;  /* 0x0000000705047291 */ /* 0x000fe2000f8e18ff */
[----:B-1--4-:R-:W-:Y:S01]  /*1ca0*/  SHF.L.U32 R0, R12, 0x1f, RZ ;  /* 0x0000001f0c007819 */ /* 0x012fe200000006ff */
[----:B------:R-:W-:Y:S01]  /*1cb0*/  @!P1 SYNCS.ARRIVE.TRANS64.A1T0 RZ, [UR7+0x98], RZ ;  /* 0x000098ffffff99a7 */ /* 0x000fe20008100007 */
[----:B------:R-:W-:-:S06]  /*1cc0*/  UISETP.GT.AND UP0, UPT, UR43, UR41, UPT ;  /* 0x000000292b00728c */ /* 0x000fcc000bf04270 */
[----:B---3--:R1:W3:Y:S03]  /*1cd0*/  SYNCS.PHASECHK.TRANS64.TRYWAIT P0, [UR4+0x28], R0 ;  /* 0x00002800ff0075a7 */ /* 0x0082e60008001104 */
[----:B------:R-:W-:Y:S05]  /*1ce0*/  BRA.U !UP0, `(.L_x_32) ;  /* 0x0000000108bc7547 */ /* 0x000fea000b800000 */
[----:B------:R-:W-:Y:S01]  /*1cf0*/  UIADD3 UR25, UPT, UPT, UR44, UR13, URZ ;  /* 0x0000000d2c197290 */ /* 0x000fe2000fffe0ff */
[----:B------:R-:W-:-:S11]  /*1d00*/  UMOV UR4, UR5 ;  /* 0x0000000500047c82 */ /* 0x000fd60008000000 */
.L_x_38:
[----:B------:R-:W-:Y:S01]  /*1d10*/  ULEA UR9, UR4, UR7, 0x3 ;  /* 0x0000000704097291 */ /* 0x000fe2000f8e18ff */
[----:B---3--:R-:W-:Y:S01]  /*1d20*/  @!P3 MOV R2, 0xa000 ;  /* 0x0000a0000002b802 */ /* 0x008fe20000000f00 */
[----:B-1-3--:R-:W-:Y:S10]  /*1d30*/  @P0 BRA `(.L_x_33) ;  /* 0x00000000000c0947 */ /* 0x00aff40003800000 */
[----:B------:R-:W-:-:S04]  /*1d40*/  SHF.L.U32 R3, R12, 0x1f, RZ ;  /* 0x0000001f0c037819 */ /* 0x000fc800000006ff */
[----:B------:R-:W3:Y:S02]  /*1d50*/  SYNCS.PHASECHK.TRANS64.TRYWAIT P0, [UR9+0x28], R3 ;  /* 0x00002803ff0075a7 */ /* 0x000ee40008001109 */
[----:B---3--:R-:W-:Y:S05]  /*1d60*/  @!P0 BRA `(.L_x_34) ;  /* 0x0000007800dc8947 */ /* 0x008fea0003800000 */
.L_x_33:
[----:B------:R3:W-:Y:S01]  /*1d70*/  @!P3 SYNCS.ARRIVE.TRANS64 RZ, [UR9], R2 ;  /* 0x00000002ffffb9a7 */ /* 0x0007e20008000009 */
[----:B------:R-:W-:-:S04]  /*1d80*/  ULOP3.LUT UR5, UR24, 0x2, URZ, 0xfc, !UPT ;  /* 0x0000000218057892 */ /* 0x000fc8000f8efcff */
[----:B------:R-:W-:-:S09]  /*1d90*/  UISETP.NE.AND UP0, UPT, UR5, 0x2, UPT ;  /* 0x000000020500788c */ /* 0x000fd2000bf05270 */
[----:B------:R-:W-:Y:S05]  /*1da0*/  BRA.U UP0, `(.L_x_35) ;  /* 0x0000000100047547 */ /* 0x000fea000b800000 */
[----:B--2---:R-:W-:Y:S05]  /*1db0*/  BPT.TRAP 0x1 ;  /* 0x000000040000795c */ /* 0x004fea0000300000 */
.L_x_35:
[----:B------:R-:W-:Y:S04]  /*1dc0*/  BSSY.RECONVERGENT B0, `(.L_x_36) ;  /* 0x0000003000007945 */ /* 0x000fe80003800200 */
[----:B------:R-:W-:Y:S05]  /*1dd0*/  @P2 BRA `(.L_x_37) ;  /* 0x0000000000042947 */ /* 0x000fea0003800000 */
[----:B--2---:R-:W-:Y:S05]  /*1de0*/  BPT.TRAP 0x1 ;  /* 0x000000040000795c */ /* 0x004fea0000300000 */
.L_x_37:
[----:B--2---:R-:W-:Y:S05]  /*1df0*/  BSYNC.RECONVERGENT B0 ;  /* 0x0000000000007941 */ /* 0x004fea0003800200 */
.L_x_36:
[----:B------:R-:W-:Y:S02]  /*1e00*/  UIADD3 UR5, UPT, UPT, UR4, 0x1, URZ ;  /* 0x0000000104057890 */ /* 0x000fe4000fffe0ff */
[----:B------:R-:W-:Y:S02]  /*1e10*/  UIADD3 UR14, UP1, UPT, UR26, 0x80, URZ ;  /* 0x000000801a0e7890 */ /* 0x000fe4000ff3e0ff */
[----:B------:R-:W-:Y:S02]  /*1e20*/  UISETP.NE.AND UP0, UPT, UR5, 0x5, UPT ;  /* 0x000000050500788c */ /* 0x000fe4000bf05270 */
[----:B------:R-:W-:Y:S02]  /*1e30*/  USHF.L.U32 UR10, UR13, 0x7, URZ ;  /* 0x000000070d0a7899 */ /* 0x000fe400080006ff */
[----:B------:R-:W-:Y:S02]  /*1e40*/  USEL UR8, URZ, 0x1, UP0 ;  /* 0x00000001ff087887 */ /* 0x000fe40008000000 */
[----:B------:R-:W-:-:S02]  /*1e50*/  USEL UR5, UR5, URZ, UP0 ;  /* 0x000000ff05057287 */ /* 0x000fc40008000000 */
[----:B------:R-:W-:Y:S02]  /*1e60*/  UIADD3 UR22, UP0, UPT, UR26, 0x180, URZ ;  /* 0x000001801a167890 */ /* 0x000fe4000ff1e0ff */
[----:B------:R-:W-:Y:S01]  /*1e70*/  LOP3.LUT R12, R12, UR8, RZ, 0x3c, !PT ;  /* 0x000000080c0c7c12 */ /* 0x000fe2000f8e3cff */
[----:B------:R-:W-:Y:S02]  /*1e80*/  ULEA UR8, UR4, UR7, 0xd ;  /* 0x0000000704087291 */ /* 0x000fe4000f8e68ff */
[----:B------:R-:W-:Y:S01]  /*1e90*/  ULEA UR6, UR5, UR7, 0x3 ;  /* 0x0000000705067291 */ /* 0x000fe2000f8e18ff */
[----:B-1----:R-:W-:Y:S01]  /*1ea0*/  SHF.L.U32 R0, R12, 0x1f, RZ ;  /* 0x0000001f0c007819 */ /* 0x002fe200000006ff */
[----:B------:R-:W-:Y:S02]  /*1eb0*/  UIADD3 UR8, UPT, UPT, UR8, 0x6400, URZ ;  /* 0x0000640008087890 */ /* 0x000fe4000fffe0ff */
[----:B------:R-:W-:Y:S02]  /*1ec0*/  UIADD3.X UR15, UPT, UPT, URZ, UR27, URZ, UP1, !UPT ;  /* 0x0000001bff0f7290 */ /* 0x000fe40008ffe4ff */
[----:B------:R-:W-:-:S02]  /*1ed0*/  ULEA UR16, UR4, UR29, 0xf ;  /* 0x0000001d04107291 */ /* 0x000fc4000f8e78ff */
[----:B------:R-:W-:Y:S01]  /*1ee0*/  UIADD3.X UR23, UPT, UPT, URZ, UR27, URZ, UP0, !UPT ;  /* 0x0000001bff177290 */ /* 0x000fe200087fe4ff */
[----:B------:R4:W1:Y:S01]  /*1ef0*/  SYNCS.PHASECHK.TRANS64.TRYWAIT P0, [UR6+0x28], R0 ;  /* 0x00002800ff0075a7 */ /* 0x0008620008001106 */
[----:B------:R-:W-:Y:S01]  /*1f00*/  UMOV UR30, 0x0 ;  /* 0x00000000001e7882 */ /* 0x000fe20000000000 */
[----:B------:R-:W-:Y:S01]  /*1f10*/  UMOV UR31, 0x10000000 ;  /* 0x10000000001f7882 */ /* 0x000fe20000000000 */
[----:B------:R-:W-:Y:S01]  /*1f20*/  UMOV UR11, UR35 ;  /* 0x00000023000b7c82 */ /* 0x000fe20008000000 */
[----:B------:R-:W-:Y:S01]  /*1f30*/  UMOV UR12, UR36 ;  /* 0x00000024000c7c82 */ /* 0x000fe20008000000 */
[----:B------:R-:W-:Y:S01]  /*1f40*/  UMOV UR6, 0x30000 ;  /* 0x0003000000067882 */ /* 0x000fe20000000000 */
[----:B------:R-:W-:Y:S01]  /*1f50*/  UMOV UR20, UR36 ;  /* 0x0000002400147c82 */ /* 0x000fe20008000000 */
[----:B------:R-:W-:Y:S01]  /*1f60*/  UMOV UR17, UR9 ;  /* 0x0000000900117c82 */ /* 0x000fe20008000000 */
[----:B------:R-:W-:Y:S01]  /*1f70*/  UMOV UR18, UR10 ;  /* 0x0000000a00127c82 */ /* 0x000fe20008000000 */
[----:B------:R4:W-:Y:S01]  /*1f80*/  UTMALDG.3D [UR8], [UR14], desc[UR30] ;  /* 0x00001e080e0075b4 */ /* 0x0009e20008011000 */
[----:B------:R-:W-:Y:S01]  /*1f90*/  UIADD3 UR13, UPT, UPT, UR13, 0x1, URZ ;  /* 0x000000010d0d7890 */ /* 0x000fe2000fffe0ff */
[----:B------:R-:W-:-:S03]  /*1fa0*/  UMOV UR4, UR5 ;  /* 0x0000000500047c82 */ /* 0x000fc60008000000 */
[----:B------:R-:W-:Y:S01]  /*1fb0*/  UISETP.NE.AND UP0, UPT, UR13, UR25, UPT ;  /* 0x000000190d00728c */ /* 0x000fe2000bf05270 */
[----:B------:R4:W-:Y:S08]  /*1fc0*/  UTMALDG.3D.MULTICAST [UR16], [UR22], UR6, desc[UR30] ;  /* 0x00001e10160073b4 */ /* 0x0009f00008011806 */
[----:B----4-:R-:W-:Y:S05]  /*1fd0*/  BRA.U UP0, `(.L_x_38) ;  /* 0xfffffffd004c7547 */ /* 0x010fea000b83ffff */
.L_x_32:
[C---:B------:R-:W-:Y:S01]  /*1fe0*/  LEA R3, R11.reuse, UR7, 0x3 ;  /* 0x000000070b037c11 */ /* 0x040fe2000f8e18ff */
[----:B------:R-:W-:Y:S01]  /*1ff0*/  NOP ;  /* 0x0000000000007918 */ /* 0x000fe20000000000 */
[----:B-1----:R-:W-:Y:S02]  /*2000*/  SHF.L.U32 R0, R10, 0x1f, RZ ;  /* 0x0000001f0a007819 */ /* 0x002fe400000006ff */
[----:B------:R-:W-:Y:S02]  /*2010*/  LEA R5, R11, UR7, 0x4 ;  /* 0x000000070b057c11 */ /* 0x000fe4000f8e20ff */
[----:B---3--:R-:W1:Y:S02]  /*2020*/  SYNCS.PHASECHK.TRANS64.TRYWAIT P0, [R3+URZ+0xa0], R0 ;  /* 0x0000a000030075a7 */ /* 0x008e6400080011ff */
[----:B-1----:R-:W-:Y:S05]  /*2030*/  @!P0 BRA `(.L_x_39) ;  /* 0x0000007800408947 */ /* 0x002fea0003800000 */
.L_x_136:
[----:B------:R-:W3:Y:S01]  /*2040*/  LDS.128 R4, [R5+0x130] ;  /* 0x0001300005047984 */ /* 0x000ee20000000c00 */
[----:B------:R-:W-:Y:S01]  /*2050*/  UISETP.GE.AND UP0, UPT, UR42, 0x1, UPT ;  /* 0x000000012a00788c */ /* 0x000fe2000bf06270 */
[----:B------:R-:W-:Y:S01]  /*2060*/  @!PT LDS RZ, [RZ] ;  /* 0x00000000fffff984 */ /* 0x000fe20000000800 */
[----:B------:R-:W-:Y:S01]  /*2070*/  @!PT LDS RZ, [RZ] ;  /* 0x00000000fffff984 */ /* 0x000fe20000000800 */
[----:B------:R-:W-:Y:S01]  /*2080*/  @!PT LDS RZ, [RZ] ;  /* 0x00000000fffff984 */ /* 0x000fe20000000800 */
[----:B------:R-:W-:Y:S01]  /*2090*/  @!PT LDS RZ, [RZ] ;  /* 0x00000000fffff984 */ /* 0x000fe20000000800 */
[----:B------:R4:W-:Y:S06]  /*20a0*/  MEMBAR.ALL.CTA ;  /* 0x0000000000007992 */ /* 0x0009ec0000008000 */
[----:B----4-:R-:W4:Y:S01]  /*20b0*/  FENCE.VIEW.ASYNC.S ;  /* 0x00000000000073c6 */ /* 0x010f220000000000 */
[----:B---3--:R-:W-:-:S13]  /*20c0*/  LOP3.LUT P0, RZ, R6, 0x1, RZ, 0xc0, !PT ;  /* 0x0000000106ff7812 */ /* 0x008fda000780c0ff */
[----:B----4-:R-:W-:Y:S01]  /*20d0*/  VOTEU.ANY UP1, P0 ;  /* 0x0000000000ff7886 */ /* 0x010fe20000020100 */
[----:B------:R-:W-:-:S13]  /*20e0*/  PLOP3.LUT P0, PT, PT, PT, UP1, 0x80, 0x8 ;  /* 0x000000000008781c */ /* 0x000fda0003f0f018 */
[----:B-1----:R-:W-:Y:S02]  /*20f0*/  @P0 LOP3.LUT R0, R5, 0xffff, RZ, 0xc0, !PT ;  /* 0x0000ffff05000812 */ /* 0x002fe400078ec0ff */
[----:B------:R-:W-:Y:S02]  /*2100*/  @P0 MOV R2, R4 ;  /* 0x0000000400020202 */ /* 0x000fe40000000f00 */
[----:B------:R-:W-:Y:S01]  /*2110*/  @P0 R2UR UR6, R0 ;  /* 0x00000000000602ca */ /* 0x000fe200000e0000 */
[----:B------:R-:W-:Y:S01]  /*2120*/  VIADD R0, R3, 0xb0 ;  /* 0x000000b003007836 */ /* 0x000fe20000000000 */
[----:B------:R-:W-:Y:S02]  /*2130*/  @P0 SHF.R.U32.HI R4, RZ, 0x10, R5 ;  /* 0x00000010ff040819 */ /* 0x000fe40000011605 */
[----:B------:R-:W-:Y:S02]  /*2140*/  @P0 R2UR UR8, R2 ;  /* 0x00000000020802ca */ /* 0x000fe400000e0000 */
[----:B------:R-:W-:-:S02]  /*2150*/  PRMT R0, RZ, 0x654, R0 ;  /* 0x00000654ff007816 */ /* 0x000fc40000000000 */
[----:B------:R-:W-:Y:S02]  /*2160*/  @P0 R2UR UR4, R4 ;  /* 0x00000000040402ca */ /* 0x000fe400000e0000 */
[----:B------:R1:W-:Y:S03]  /*2170*/  SYNCS.ARRIVE.TRANS64.RED.A1T0 RZ, [R0+URZ], RZ ;  /* 0x000000ff00ff79a7 */ /* 0x0003e600081004ff */
[----:B------:R-:W-:-:S04]  /*2180*/  @UP1 UMOV UR37, UR6 ;  /* 0x0000000600251c82 */ /* 0x000fc80008000000 */
[----:B------:R-:W-:-:S04]  /*2190*/  @UP1 UMOV UR38, UR8 ;  /* 0x0000000800261c82 */ /* 0x000fc80008000000 */
[----:B------:R-:W-:Y:S01]  /*21a0*/  @UP1 UMOV UR36, UR4 ;  /* 0x0000000400241c82 */ /* 0x000fe20008000000 */
[----:B------:R-:W-:Y:S05]  /*21b0*/  BRA.U !UP0, `(.L_x_40) ;  /* 0x0000000108d47547 */ /* 0x000fea000b800000 */
[----:B------:R-:W2:Y:S01]  /*21c0*/  LDCU.128 UR12, c[0x0][0xb10] ;  /* 0x00016200ff0c77ac */ /* 0x000ea20008000c00 */
[----:B------:R-:W3:Y:S01]  /*21d0*/  LDCU UR25, c[0x0][0xb20] ;  /* 0x00016400ff1977ac */ /* 0x000ee20008000800 */
[----:B------:R-:W4:Y:S01]  /*21e0*/  LDCU UR20, c[0x0][0xb0c] ;  /* 0x00016180ff1477ac */ /* 0x000f220008000800 */
[----:B------:R-:W1:Y:S01]  /*21f0*/  LDCU.64 UR10, c[0x0][0xb28] ;  /* 0x00016500ff0a77ac */ /* 0x000e620008000a00 */
[----:B------:R-:W-:Y:S02]  /*2200*/  UISETP.NE.AND UP3, UPT, UR42, 0x1, UPT ;  /* 0x000000012a00788c */ /* 0x000fe4000bf65270 */
[----:B--2---:R-:W-:Y:S02]  /*2210*/  UIMAD.WIDE.U32 UR16, UR39, UR15, URZ ;  /* 0x0000000f271072a5 */ /* 0x004fe4000f8e00ff */
[----:B------:R-:W-:Y:S02]  /*2220*/  UIMAD.WIDE.U32 UR8, UR40, UR12, URZ ;  /* 0x0000000c280872a5 */ /* 0x000fe4000f8e00ff */
[----:B------:R-:W-:-:S02]  /*2230*/  UISETP.NE.AND UP0, UPT, UR14, 0x1, UPT ;  /* 0x000000010e00788c */ /* 0x000fc4000bf05270 */
[----:B------:R-:W-:Y:S01]  /*2240*/  UIMAD.WIDE.U32 UR22, UR37, UR15, URZ ;  /* 0x0000000f251672a5 */ /* 0x000fe2000f8e00ff */
[----:B------:R-:W-:Y:S02]  /*2250*/  UMOV UR16, UR17 ;  /* 0x0000001100107c82 */ /* 0x000fe40008000000 */
[----:B------:R-:W-:Y:S01]  /*2260*/  UMOV UR8, UR9 ;  /* 0x0000000900087c82 */ /* 0x000fe20008000000 */
[----:B---3--:R-:W-:Y:S02]  /*2270*/  USHF.R.U32.HI UR16, URZ, UR25, UR16 ;  /* 0x00000019ff107299 */ /* 0x008fe40008011610 */
[----:B----4-:R-:W-:Y:S02]  /*2280*/  UISETP.NE.AND UP2, UPT, UR20, 0x1, UPT ;  /* 0x000000011400788c */ /* 0x010fe4000bf45270 */
[----:B------:R-:W-:Y:S02]  /*2290*/  USHF.R.U32.HI UR8, URZ, UR13, UR8 ;  /* 0x0000000dff087299 */ /* 0x000fe40008011608 */
[----:B------:R-:W-:-:S02]  /*22a0*/  USEL UR6, UR39, UR16, !UP0 ;  /* 0x0000001027067287 */ /* 0x000fc4000c000000 */
[----:B------:R-:W-:Y:S02]  /*22b0*/  USEL UR8, UR40, UR8, !UP2 ;  /* 0x0000000828087287 */ /* 0x000fe4000d000000 */
[----:B-1----:R-:W-:Y:S01]  /*22c0*/  UIMAD.WIDE.U32 UR16, UR6, UR10, URZ ;  /* 0x0000000a061072a5 */ /* 0x002fe2000f8e00ff */
[----:B------:R-:W-:Y:S01]  /*22d0*/  UMOV UR4, UR23 ;  /* 0x0000001700047c82 */ /* 0x000fe20008000000 */
[----:B------:R-:W-:Y:S02]  /*22e0*/  UIMAD.WIDE.U32 UR18, UR38, UR12, URZ ;  /* 0x0000000c261272a5 */ /* 0x000fe4000f8e00ff */
[----:B------:R-:W-:-:S03]  /*22f0*/  UIMAD.WIDE.U32 UR22, UR8, UR10, URZ ;  /* 0x0000000a081672a5 */ /* 0x000fc6000f8e00ff */
[----:B------:R-:W-:Y:S01]  /*2300*/  UMOV UR16, UR17 ;  /* 0x0000001100107c82 */ /* 0x000fe20008000000 */
[----:B------:R-:W-:Y:S02]  /*2310*/  USHF.R.U32.HI UR4, URZ, UR25, UR4 ;  /* 0x00000019ff047299 */ /* 0x000fe40008011604 */
[----:B------:R-:W-:Y:S01]  /*2320*/  @UP3 USHF.R.U32.HI UR6, URZ, UR11, UR16 ;  /* 0x0000000bff063299 */ /* 0x000fe20008011610 */
[----:B------:R-:W-:Y:S01]  /*2330*/  UMOV UR18, UR19 ;  /* 0x0000001300127c82 */ /* 0x000fe20008000000 */
[----:B------:R-:W-:Y:S01]  /*2340*/  UMOV UR22, UR23 ;  /* 0x0000001700167c82 */ /* 0x000fe20008000000 */
[----:B------:R-:W-:Y:S02]  /*2350*/  USHF.R.U32.HI UR13, URZ, UR13, UR18 ;  /* 0x0000000dff0d7299 */ /* 0x000fe40008011612 */
[----:B------:R-:W-:Y:S02]  /*2360*/  USEL UR4, UR37, UR4, !UP0 ;  /* 0x0000000425047287 */ /* 0x000fe4000c000000 */
[----:B------:R-:W-:-:S02]  /*2370*/  @UP3 USHF.R.U32.HI UR8, URZ, UR11, UR22 ;  /* 0x0000000bff083299 */ /* 0x000fc40008011616 */
[----:B------:R-:W-:Y:S02]  /*2380*/  UIMAD UR9, UR42, UR6, URZ ;  /* 0x000000062a0972a4 */ /* 0x000fe4000f8e02ff */
[----:B------:R-:W-:Y:S02]  /*2390*/  USEL UR6, UR38, UR13, !UP2 ;  /* 0x0000000d26067287 */ /* 0x000fe4000d000000 */
[----:B------:R-:W-:Y:S02]  /*23a0*/  UIMAD UR12, UR42, UR8, URZ ;  /* 0x000000082a0c72a4 */ /* 0x000fe4000f8e02ff */
[----:B------:R-:W-:Y:S02]  /*23b0*/  UISETP.GE.AND UP0, UPT, UR4, UR9, UPT ;  /* 0x000000090400728c */ /* 0x000fe4000bf06270 */
[----:B------:R-:W-:Y:S02]  /*23c0*/  UIMAD.WIDE.U32 UR16, UR4, UR10, URZ ;  /* 0x0000000a041072a5 */ /* 0x000fe4000f8e00ff */
[----:B------:R-:W-:-:S02]  /*23d0*/  UISETP.GE.OR UP0, UPT, UR6, UR12, UP0 ;  /* 0x0000000c0600728c */ /* 0x000fc40008706670 */
[----:B------:R-:W-:Y:S02]  /*23e0*/  UIMAD.WIDE.U32 UR12, UR6, UR10, URZ ;  /* 0x0000000a060c72a5 */ /* 0x000fe4000f8e00ff */
[----:B------:R-:W-:Y:S01]  /*23f0*/  UIADD3 UR15, UPT, UPT, -UR4, URZ, URZ ;  /* 0x000000ff040f7290 */ /* 0x000fe2000fffe1ff */
[----:B------:R-:W-:Y:S01]  /*2400*/  UMOV UR10, UR17 ;  /* 0x00000011000a7c82 */ /* 0x000fe20008000000 */
[----:B------:R-:W-:Y:S02]  /*2410*/  UIADD3 UR12, UPT, UPT, -UR6, URZ, URZ ;  /* 0x000000ff060c7290 */ /* 0x000fe4000fffe1ff */
[----:B------:R-:W-:-:S03]  /*2420*/  USHF.R.U32.HI UR10, URZ, UR11, UR10 ;  /* 0x0000000bff0a7299 */ /* 0x000fc6000801160a */
[----:B------:R-:W-:Y:S01]  /*2430*/  @!UP0 UMOV UR9, UR13 ;  /* 0x0000000d00098c82 */ /* 0x000fe20008000000 */
[----:B------:R-:W-:Y:S02]  /*2440*/  UIMAD UR15, UR14, UR15, UR37 ;  /* 0x0000000f0e0f72a4 */ /* 0x000fe4000f8e0225 */
[----:B------:R-:W-:Y:S02]  /*2450*/  USEL UR10, UR4, UR10, !UP3 ;  /* 0x0000000a040a7287 */ /* 0x000fe4000d800000 */
[----:B------:R-:W-:Y:S02]  /*2460*/  @!UP0 USHF.R.U32.HI UR9, URZ, UR11, UR9 ;  /* 0x0000000bff098299 */ /* 0x000fe40008011609 */
[----:B------:R-:W-:Y:S02]  /*2470*/  UIADD3 UR11, UPT, UPT, -UR10, URZ, URZ ;  /* 0x000000ff0a0b7290 */ /* 0x000fe4000fffe1ff */
[----:B------:R-:W-:Y:S02]  /*2480*/  @!UP0 USEL UR9, UR6, UR9, !UP3 ;  /* 0x0000000906098287 */ /* 0x000fe4000d800000 */
[----:B------:R-:W-:-:S02]  /*2490*/  UIMAD UR11, UR42, UR11, UR4 ;  /* 0x0000000b2a0b72a4 */ /* 0x000fc4000f8e0204 */
[----:B------:R-:W-:Y:S02]  /*24a0*/  @!UP0 UIADD3 UR10, UPT, UPT, UR10, -UR9, URZ ;  /* 0x800000090a0a8290 */ /* 0x000fe4000fffe0ff */
[----:B------:R-:W-:Y:S02]  /*24b0*/  @!UP0 UIMAD UR9, UR11, UR8, UR9 ;  /* 0x000000080b0982a4 */ /* 0x000fe4000f8e0209 */
[----:B------:R-:W-:Y:S02]  /*24c0*/  @!UP0 UIMAD UR4, UR42, UR10, UR6 ;  /* 0x0000000a2a0482a4 */ /* 0x000fe4000f8e0206 */
[----:B------:R-:W-:Y:S02]  /*24d0*/  UIMAD UR8, UR20, UR12, UR38 ;  /* 0x0000000c140872a4 */ /* 0x000fe4000f8e0226 */
[----:B------:R-:W-:Y:S01]  /*24e0*/  UIMAD UR37, UR4, UR14, UR15 ;  /* 0x0000000e042572a4 */ /* 0x000fe2000f8e020f */
[----:B------:R-:W-:Y:S02]  /*24f0*/  @!UP0 UMOV UR6, UR9 ;  /* 0x0000000900068c82 */ /* 0x000fe40008000000 */
[----:B------:R-:W-:-:S12]  /*2500*/  UIMAD UR38, UR6, UR20, UR8 ;  /* 0x00000014062672a4 */ /* 0x000fd8000f8e0208 */
.L_x_40:
[----:B------:R-:W3:Y:S02]  /*2510*/  LDCU UR4, c[0x0][0xb30] ;  /* 0x00016600ff0477ac */ /* 0x000ee40008000800 */
[----:B---3--:R-:W-:-:S09]  /*2520*/  UISETP.NE.AND UP0, UPT, UR4, 0x1, UPT ;  /* 0x000000010400788c */ /* 0x008fd2000bf05270 */
[----:B------:R-:W-:Y:S05]  /*2530*/  BRA.U UP0, `(.L_x_41) ;  /* 0x0000000100447547 */ /* 0x000fea000b800000 */
[----:B------:R-:W3:Y:S01]  /*2540*/  LDCU.128 UR12, c[0x0][0xb10] ;  /* 0x00016200ff0c77ac */ /* 0x000ee20008000c00 */
[----:B------:R-:W4:Y:S01]  /*2550*/  LDCU UR16, c[0x0][0xb0c] ;  /* 0x00016180ff1077ac */ /* 0x000f220008000800 */
[----:B------:R-:W1:Y:S01]  /*2560*/  LDCU UR17, c[0x0][0xb20] ;  /* 0x00016400ff1177ac */ /* 0x000e620008000800 */
[----:B---3--:R-:W-:Y:S02]  /*2570*/  UIMAD.WIDE.U32 UR10, UR38, UR12, URZ ;  /* 0x0000000c260a72a5 */ /* 0x008fe4000f8e00ff */
[----:B------:R-:W-:Y:S02]  /*2580*/  UIMAD.WIDE.U32 UR8, UR37, UR15, URZ ;  /* 0x0000000f250872a5 */ /* 0x000fe4000f8e00ff */
[----:B----4-:R-:W-:Y:S02]  /*2590*/  UISETP.NE.AND UP2, UPT, UR16, 0x1, UPT ;  /* 0x000000011000788c */ /* 0x010fe4000bf45270 */
[----:B------:R-:W-:Y:S01]  /*25a0*/  UISETP.NE.AND UP0, UPT, UR14, 0x1, UPT ;  /* 0x000000010e00788c */ /* 0x000fe2000bf05270 */
[----:B------:R-:W-:-:S02]  /*25b0*/  UMOV UR6, UR11 ;  /* 0x0000000b00067c82 */ /* 0x000fc40008000000 */
[----:B------:R-:W-:Y:S01]  /*25c0*/  UMOV UR4, UR9 ;  /* 0x0000000900047c82 */ /* 0x000fe20008000000 */
[----:B------:R-:W-:Y:S02]  /*25d0*/  USHF.R.U32.HI UR6, URZ, UR13, UR6 ;  /* 0x0000000dff067299 */ /* 0x000fe40008011606 */
[----:B-1----:R-:W-:Y:S02]  /*25e0*/  USHF.R.U32.HI UR4, URZ, UR17, UR4 ;  /* 0x00000011ff047299 */ /* 0x002fe40008011604 */
[----:B------:R-:W-:Y:S02]  /*25f0*/  USEL UR6, UR38, UR6, !UP2 ;  /* 0x0000000626067287 */ /* 0x000fe4000d000000 */
[----:B------:R-:W-:-:S04]  /*2600*/  USEL UR4, UR37, UR4, !UP0 ;  /* 0x0000000425047287 */ /* 0x000fc8000c000000 */
[----:B------:R-:W-:Y:S02]  /*2610*/  UIADD3 UR8, UPT, UPT, UR6, -UR4, URZ ;  /* 0x8000000406087290 */ /* 0x000fe4000fffe0ff */
[----:B------:R-:W-:Y:S02]  /*2620*/  UIADD3 UR4, UPT, UPT, -UR6, UR4, URZ ;  /* 0x0000000406047290 */ /* 0x000fe4000fffe1ff */
[----:B------:R-:W-:Y:S02]  /*2630*/  UIMAD UR37, UR8, UR14, UR37 ;  /* 0x0000000e082572a4 */ /* 0x000fe4000f8e0225 */
[----:B------:R-:W-:-:S12]  /*2640*/  UIMAD UR38, UR4, UR16, UR38 ;  /* 0x00000010042672a4 */ /* 0x000fd8000f8e0226 */
.L_x_41:
[----:B------:R-:W-:Y:S01]  /*2650*/  VIADD R11, R11, 0x1 ;  /* 0x000000010b0b7836 */ /* 0x000fe20000000000 */
[----:B------:R-:W-:Y:S01]  /*2660*/  R2UR UR4, R87 ;  /* 0x00000000570472ca */ /* 0x000fe200000e0000 */
[----:B------:R-:W-:Y:S01]  /*2670*/  UIADD3 UR31, UPT, UPT, UR37, UR59, URZ ;  /* 0x0000003b251f7290 */ /* 0x000fe2000fffe0ff */
[----:B------:R-:W-:Y:S02]  /*2680*/  PLOP3.LUT P1, PT, PT, PT, PT, 0x80, 0x8 ;  /* 0x000000000008781c */ /* 0x000fe40003f2f070 */
[----:B------:R-:W-:-:S04]  /*2690*/  ISETP.NE.AND P0, PT, R11, 0x2, PT ;  /* 0x000000020b00780c */ /* 0x000fc80003f05270 */
[----:B------:R-:W-:Y:S02]  /*26a0*/  SEL R3, RZ, 0x1, P0 ;  /* 0x00000001ff037807 */ /* 0x000fe40000000000 */
[----:B------:R-:W-:Y:S02]  /*26b0*/  SEL R11, R11, RZ, P0 ;  /* 0x000000ff0b0b7207 */ /* 0x000fe40000000000 */
[----:B------:R-:W-:Y:S01]  /*26c0*/  LOP3.LUT R10, R10, R3, RZ, 0x3c, !PT ;  /* 0x000000030a0a7212 */ /* 0x000fe200078e3cff */
[----:B------:R-:W-:Y:S01]  /*26d0*/  UIADD3 UR30, UPT, UPT, UR38, UR4, URZ ;  /* 0x00000004261e7290 */ /* 0x000fe2000fffe0ff */
[----:B------:R-:W-:Y:S11]  /*26e0*/  BRA.U UP1, `(.L_x_42) ;  /* 0xfffffff101587547 */ /* 0x000ff6000b83ffff */
[----:B------:R-:W-:Y:S01]  /*26f0*/  UIADD3 UR7, UPT, UPT, UR7, 0x28, URZ ;  /* 0x0000002807077890 */ /* 0x000fe2000fffe0ff */
[----:B------:R-:W-:-:S03]  /*2700*/  SHF.L.U32 R3, R12, 0x1f, RZ ;  /* 0x0000001f0c037819 */ /* 0x000fc600000006ff */
[----:B------:R-:W-:-:S09]  /*2710*/  ULEA UR4, UR5, UR7, 0x3 ;  /* 0x0000000705047291 */ /* 0x000fd2000f8e18ff */
[----:B------:R-:W3:Y:S02]  /*2720*/  SYNCS.PHASECHK.TRANS64.TRYWAIT P0, [UR4], R3 ;  /* 0x00000003ff0075a7 */ /* 0x000ee40008001104 */
[----:B---3--:R-:W-:Y:S05]  /*2730*/  @!P0 BRA `(.L_x_43) ;  /* 0x0000007000948947 */ /* 0x008fea0003800000 */
.L_x_138:
[----:B------:R-:W-:-:S04]  /*2740*/  UIADD3 UR4, UPT, UPT, UR5, 0x1, URZ ;  /* 0x0000000105047890 */ /* 0x000fc8000fffe0ff */
[----:B------:R-:W-:-:S04]  /*2750*/  UISETP.NE.AND UP0, UPT, UR4, 0x5, UPT ;  /* 0x000000050400788c */ /* 0x000fc8000bf05270 */
[----:B------:R-:W-:Y:S02]  /*2760*/  USEL UR6, URZ, 0x1, UP0 ;  /* 0x00000001ff067887 */ /* 0x000fe40008000000 */
[----:B------:R-:W-:-:S04]  /*2770*/  USEL UR4, UR4, URZ, UP0 ;  /* 0x000000ff04047287 */ /* 0x000fc80008000000 */
[----:B------:R-:W-:Y:S01]  /*2780*/  ULEA UR5, UR4, UR7, 0x3 ;  /* 0x0000000704057291 */ /* 0x000fe2000f8e18ff */
[----:B------:R-:W-:-:S04]  /*2790*/  LOP3.LUT R2, R12, UR6, RZ, 0x3c, !PT ;  /* 0x000000060c027c12 */ /* 0x000fc8000f8e3cff */
[----:B-1----:R-:W-:-:S04]  /*27a0*/  SHF.L.U32 R3, R2, 0x1f, RZ ;  /* 0x0000001f02037819 */ /* 0x002fc800000006ff */
[----:B------:R-:W1:Y:S02]  /*27b0*/  SYNCS.PHASECHK.TRANS64.TRYWAIT P0, [UR5], R3 ;  /* 0x00000003ff0075a7 */ /* 0x000e640008001105 */
[----:B-1----:R-:W-:Y:S05]  /*27c0*/  @!P0 BRA `(.L_x_44) ;  /* 0x0000007000888947 */ /* 0x002fea0003800000 */
.L_x_140:
        /* <DEDUP_REMOVED lines=9> */
.L_x_142:
        /* <DEDUP_REMOVED lines=9> */
.L_x_144:
[----:B------:R-:W-:-:S04]  /*28f0*/  UIADD3 UR4, UPT, UPT, UR4, 0x1, URZ ;  /* 0x0000000104047890 */ /* 0x000fc8000fffe0ff */
[----:B------:R-:W-:-:S04]  /*2900*/  UISETP.NE.AND UP0, UPT, UR4, 0x5, UPT ;  /* 0x000000050400788c */ /* 0x000fc8000bf05270 */
[----:B------:R-:W-:Y:S02]  /*2910*/  USEL UR5, URZ, 0x1, UP0 ;  /* 0x00000001ff057887 */ /* 0x000fe40008000000 */
[----:B------:R-:W-:-:S04]  /*2920*/  USEL UR4, UR4, URZ, UP0 ;  /* 0x000000ff04047287 */ /* 0x000fc80008000000 */
[----:B------:R-:W-:Y:S01]  /*2930*/  ULEA UR4, UR4, UR7, 0x3 ;  /* 0x0000000704047291 */ /* 0x000fe2000f8e18ff */
[----:B-1----:R-:W-:-:S04]  /*2940*/  LOP3.LUT R3, R2, UR5, RZ, 0x3c, !PT ;  /* 0x0000000502037c12 */ /* 0x002fc8000f8e3cff */
[----:B------:R-:W-:Y:S01]  /*2950*/  SHF.L.U32 R3, R3, 0x1f, RZ ;  /* 0x0000001f03037819 */ /* 0x000fe200000006ff */
[----:B------:R-:W-:-:S07]  /*2960*/  IMAD.U32 R0, RZ, RZ, UR4 ;  /* 0x00000004ff007e24 */ /* 0x000fce000f8e00ff */
.L_x_47:
[----:B-1----:R1:W3:Y:S02]  /*2970*/  SYNCS.PHASECHK.TRANS64.TRYWAIT P0, [R0+URZ], R3 ;  /* 0x00000003000075a7 */ /* 0x0022e400080011ff */
[----:B---3--:R-:W-:Y:S05]  /*2980*/  @!P0 NANOSLEEP.SYNCS 0x989680 ;  /* 0x009896800000895d */ /* 0x008fea0003900000 */
[----:B------:R-:W3:Y:S02]  /*2990*/  @!P0 SYNCS.PHASECHK.TRANS64 P0, [R0+URZ], R3 ;  /* 0x00000003000085a7 */ /* 0x000ee400080010ff */
[----:B--23--:R-:W-:Y:S05]  /*29a0*/  @P0 EXIT ;  /* 0x000000000000094d */ /* 0x00cfea0003800000 */
[----:B------:R-:W-:Y:S05]  /*29b0*/  BRA `(.L_x_47) ;  /* 0xfffffffc00ec7947 */ /* 0x000fea000383ffff */
.L_x_22:
[----:B------:R-:W2:Y:S02]  /*29c0*/  S2UR UR4, SR_CgaCtaId ;  /* 0x00000000000479c3 */ /* 0x000ea40000008800 */
[----:B--2---:R-:W-:-:S04]  /*29d0*/  UISETP.NE.AND UP0, UPT, UR4, URZ, UPT ;  /* 0x000000ff0400728c */ /* 0x004fc8000bf05270 */
[----:B------:R-:W-:-:S09]  /*29e0*/  UISETP.NE.OR UP0, UPT, UR18, 0x1, UP0 ;  /* 0x000000011200788c */ /* 0x000fd20008705670 */
[----:B------:R-:W-:Y:S05]  /*29f0*/  BRA.U UP0, `(.L_x_48) ;  /* 0x00000005004c7547 */ /* 0x000fea000b800000 */
[----:B------:R-:W2:Y:S01]  /*2a00*/  S2UR UR5, SR_CgaCtaId ;  /* 0x00000000000579c3 */ /* 0x000ea20000008800 */
[----:B------:R-:W-:Y:S01]  /*2a10*/  UMOV UR4, 0x400 ;  /* 0x0000040000047882 */ /* 0x000fe20000000000 */
[----:B------:R-:W-:Y:S01]  /*2a20*/  ISETP.GE.U32.AND P2, PT, R0, 0x2, PT ;  /* 0x000000020000780c */ /* 0x000fe20003f46070 */
[----:B------:R-:W-:Y:S01]  /*2a30*/  IMAD.MOV.U32 R12, RZ, RZ, 0x1 ;  /* 0x00000001ff0c7424 */ /* 0x000fe200078e00ff */
[----:B------:R-:W-:Y:S02]  /*2a40*/  CS2R R10, SRZ ;  /* 0x00000000000a7805 */ /* 0x000fe4000001ff00 */
[----:B------:R-:W-:Y:S01]  /*2a50*/  CS2R R8, SRZ ;  /* 0x0000000000087805 */ /* 0x000fe2000001ff00 */
[----:B--2---:R-:W-:-:S03]  /*2a60*/  ULEA UR6, UR5, UR4, 0x18 ;  /* 0x0000000405067291 */ /* 0x004fc6000f8ec0ff */
[----:B------:R-:W-:-:S09]  /*2a70*/  UMOV UR5, URZ ;  /* 0x000000ff00057c82 */ /* 0x000fd20008000000 */
.L_x_52:
[----:B------:R-:W-:Y:S02]  /*2a80*/  LEA R2, R8, UR6, 0x3 ;  /* 0x0000000608027c11 */ /* 0x000fe4000f8e18ff */
[----:B------:R-:W-:-:S03]  /*2a90*/  SHF.L.U32 R5, R9, 0x1f, RZ ;  /* 0x0000001f09057819 */ /* 0x000fc600000006ff */
[----:B------:R-:W-:Y:S01]  /*2aa0*/  VIADD R4, R2, 0x110 ;  /* 0x0000011002047836 */ /* 0x000fe20000000000 */
[----:B------:R-:W2:Y:S02]  /*2ab0*/  SYNCS.PHASECHK.TRANS64.TRYWAIT P0, [R2+URZ+0x100], R5 ;  /* 0x00010005020075a7 */ /* 0x000ea400080011ff */
[----:B--2---:R-:W-:Y:S05]  /*2ac0*/  @!P0 BRA `(.L_x_49) ;  /* 0x0000007000108947 */ /* 0x004fea0003800000 */
.L_x_145:
[----:B------:R-:W-:Y:S01]  /*2ad0*/  ULEA UR4, UR5, UR6, 0x3 ;  /* 0x0000000605047291 */ /* 0x000fe2000f8e18ff */
[----:B------:R-:W-:Y:S02]  /*2ae0*/  PRMT R4, RZ, 0x654, R4 ;  /* 0x00000654ff047816 */ /* 0x000fe40000000004 */
[----:B--2---:R-:W-:Y:S01]  /*2af0*/  SHF.L.U32 R5, R12, 0x1f, RZ ;  /* 0x0000001f0c057819 */ /* 0x004fe200000006ff */
[----:B------:R-:W-:Y:S01]  /*2b00*/  UIADD3 UR7, UPT, UPT, UR4, 0xa0, URZ ;  /* 0x000000a004077890 */ /* 0x000fe2000fffe0ff */
[----:B------:R2:W-:Y:S05]  /*2b10*/  SYNCS.ARRIVE.TRANS64.RED.A1T0 RZ, [R4+URZ], RZ ;  /* 0x000000ff04ff79a7 */ /* 0x0005ea00081004ff */
[----:B------:R-:W-:Y:S01]  /*2b20*/  IMAD.U32 R7, RZ, RZ, UR7 ;  /* 0x00000007ff077e24 */ /* 0x000fe2000f8e00ff */
[----:B------:R-:W3:Y:S04]  /*2b30*/  SYNCS.PHASECHK.TRANS64.TRYWAIT P0, [UR4+0xb0], R5 ;  /* 0x0000b005ff0075a7 */ /* 0x000ee80008001104 */
[----:B------:R-:W-:Y:S01]  /*2b40*/  PRMT R6, R0, 0x654, R7 ;  /* 0x0000065400067816 */ /* 0x000fe20000000007 */
[----:B--2---:R-:W-:Y:S01]  /*2b50*/  @!P2 IMAD.MOV.U32 R4, RZ, RZ, 0x10 ;  /* 0x00000010ff04a424 */ /* 0x004fe200078e00ff */
[----:B---3--:R-:W-:Y:S06]  /*2b60*/  @!P0 BRA `(.L_x_50) ;  /* 0x0000006c00fc8947 */ /* 0x008fec0003800000 */
.L_x_147:
[----:B------:R-:W-:Y:S01]  /*2b70*/  ULEA UR8, UR5, UR6, 0x4 ;  /* 0x0000000605087291 */ /* 0x000fe2000f8e20ff */
[----:B------:R-:W-:Y:S01]  /*2b80*/  SEL R3, R6, R3, !P2 ;  /* 0x0000000306037207 */ /* 0x000fe20005000000 */
[----:B------:R-:W-:Y:S01]  /*2b90*/  UIADD3 UR9, UPT, UPT, UR4, 0xa0, URZ ;  /* 0x000000a004097890 */ /* 0x000fe2000fffe0ff */
[----:B--2---:R-:W-:Y:S01]  /*2ba0*/  LEA R2, R11, UR6, 0x3 ;  /* 0x000000060b027c11 */ /* 0x004fe2000f8e18ff */
[----:B------:R-:W-:Y:S01]  /*2bb0*/  UIADD3 UR8, UPT, UPT, UR8, 0x130, URZ ;  /* 0x0000013008087890 */ /* 0x000fe2000fffe0ff */
[----:B------:R-:W-:Y:S01]  /*2bc0*/  SHF.L.U32 R5, R10, 0x1f, RZ ;  /* 0x0000001f0a057819 */ /* 0x000fe200000006ff */
[----:B------:R2:W-:Y:S01]  /*2bd0*/  @!P2 SYNCS.ARRIVE.TRANS64.RED RZ, [R3+URZ], R4 ;  /* 0x0000000403ffa9a7 */ /* 0x0005e200080004ff */
[----:B------:R-:W-:Y:S01]  /*2be0*/  UIADD3 UR4, UPT, UPT, UR5, 0x1, URZ ;  /* 0x0000000105047890 */ /* 0x000fe2000fffe0ff */
[----:B------:R-:W-:-:S03]  /*2bf0*/  VIADD R8, R8, 0x1 ;  /* 0x0000000108087836 */ /* 0x000fc60000000000 */
[----:B------:R-:W-:Y:S02]  /*2c00*/  UISETP.NE.AND UP0, UPT, UR4, 0x2, UPT ;  /* 0x000000020400788c */ /* 0x000fe4000bf05270 */
[----:B------:R-:W-:Y:S06]  /*2c10*/  UGETNEXTWORKID.BROADCAST [UR8], [UR9] ;  /* 0x00000000080073ca */ /* 0x000fec0008000100 */
[----:B------:R-:W-:Y:S01]  /*2c20*/  USEL UR7, URZ, 0x1, UP0 ;  /* 0x00000001ff077887 */ /* 0x000fe20008000000 */
[----:B------:R-:W-:Y:S01]  /*2c30*/  ISETP.NE.AND P0, PT, R8, 0x2, PT ;  /* 0x000000020800780c */ /* 0x000fe20003f05270 */
[----:B------:R-:W-:Y:S01]  /*2c40*/  USEL UR5, UR4, URZ, UP0 ;  /* 0x000000ff04057287 */ /* 0x000fe20008000000 */
[----:B------:R-:W3:Y:S03]  /*2c50*/  SYNCS.PHASECHK.TRANS64.TRYWAIT P1, [R2+URZ+0xa0], R5 ;  /* 0x0000a005020075a7 */ /* 0x000ee600080211ff */
[----:B------:R-:W-:Y:S01]  /*2c60*/  LOP3.LUT R12, R12, UR7, RZ, 0x3c, !PT ;  /* 0x000000070c0c7c12 */ /* 0x000fe2000f8e3cff */
[----:B--23--:R-:W-:Y:S07]  /*2c70*/  @!P1 BRA `(.L_x_51) ;  /* 0x0000006c00d09947 */ /* 0x00cfee0003800000 */
.L_x_148:
[C---:B------:R-:W-:Y:S01]  /*2c80*/  LEA R4, R11.reuse, UR6, 0x4 ;  /* 0x000000060b047c11 */ /* 0x040fe2000f8e20ff */
[----:B--2---:R-:W-:Y:S01]  /*2c90*/  VIADD R2, R2, 0xb0 ;  /* 0x000000b002027836 */ /* 0x004fe20000000000 */
[----:B------:R-:W-:Y:S01]  /*2ca0*/  SEL R8, R8, RZ, P0 ;  /* 0x000000ff08087207 */ /* 0x000fe20000000000 */
[----:B------:R-:W-:-:S03]  /*2cb0*/  VIADD R11, R11, 0x1 ;  /* 0x000000010b0b7836 */ /* 0x000fc60000000000 */
[----:B------:R-:W2:Y:S01]  /*2cc0*/  LDS.128 R4, [R4+0x130] ;  /* 0x0001300004047984 */ /* 0x000ea20000000c00 */
[----:B------:R-:W-:Y:S02]  /*2cd0*/  PRMT R2, RZ, 0x654, R2 ;  /* 0x00000654ff027816 */ /* 0x000fe40000000002 */
[C---:B------:R-:W-:Y:S01]  /*2ce0*/  ISETP.NE.AND P1, PT, R11.reuse, 0x2, PT ;  /* 0x000000020b00780c */ /* 0x040fe20003f25270 */
[----:B------:R-:W-:Y:S01]  /*2cf0*/  @!PT LDS RZ, [RZ] ;  /* 0x00000000fffff984 */ /* 0x000fe20000000800 */
[----:B------:R-:W-:Y:S01]  /*2d00*/  @!PT LDS RZ, [RZ] ;  /* 0x00000000fffff984 */ /* 0x000fe20000000800 */
[----:B------:R-:W-:Y:S01]  /*2d10*/  @!PT LDS RZ, [RZ] ;  /* 0x00000000fffff984 */ /* 0x000fe20000000800 */
[----:B------:R-:W-:Y:S01]  /*2d20*/  @!PT LDS RZ, [RZ] ;  /* 0x00000000fffff984 */ /* 0x000fe20000000800 */
[----:B------:R3:W-:Y:S06]  /*2d30*/  MEMBAR.ALL.CTA ;  /* 0x0000000000007992 */ /* 0x0007ec0000008000 */
[----:B---3--:R-:W3:Y:S01]  /*2d40*/  FENCE.VIEW.ASYNC.S ;  /* 0x00000000000073c6 */ /* 0x008ee20000000000 */
[----:B------:R-:W-:Y:S01]  /*2d50*/  SEL R11, R11, RZ, P1 ;  /* 0x000000ff0b0b7207 */ /* 0x000fe20000800000 */
[----:B---3--:R3:W-:Y:S01]  /*2d60*/  SYNCS.ARRIVE.TRANS64.RED.A1T0 RZ, [R2+URZ], RZ ;  /* 0x000000ff02ff79a7 */ /* 0x0087e200081004ff */
[----:B--2---:R-:W-:-:S02]  /*2d70*/  LOP3.LUT P3, RZ, R6, 0x1, RZ, 0xc0, !PT ;  /* 0x0000000106ff7812 */ /* 0x004fc4000786c0ff */
[----:B------:R-:W-:-:S04]  /*2d80*/  SEL R5, RZ, 0x1, P1 ;  /* 0x00000001ff057807 */ /* 0x000fc80000800000 */
[----:B------:R-:W-:Y:S02]  /*2d90*/  LOP3.LUT R10, R10, R5, RZ, 0x3c, !PT ;  /* 0x000000050a0a7212 */ /* 0x000fe400078e3cff */
[----:B---3--:R-:W-:-:S04]  /*2da0*/  SEL R2, RZ, 0x1, P0 ;  /* 0x00000001ff027807 */ /* 0x008fc80000000000 */
[----:B------:R-:W-:Y:S01]  /*2db0*/  LOP3.LUT R9, R9, R2, RZ, 0x3c, !PT ;  /* 0x0000000209097212 */ /* 0x000fe200078e3cff */
[----:B------:R-:W-:Y:S06]  /*2dc0*/  @P3 BRA `(.L_x_52) ;  /* 0xfffffffc002c3947 */ /* 0x000fec000383ffff */
[----:B------:R-:W-:Y:S01]  /*2dd0*/  ULEA UR4, UR5, UR6, 0x3 ;  /* 0x0000000605047291 */ /* 0x000fe2000f8e18ff */
[----:B------:R-:W-:-:S08]  /*2de0*/  SHF.L.U32 R3, R12, 0x1f, RZ ;  /* 0x0000001f0c037819 */ /* 0x000fd000000006ff */
[----:B------:R-:W2:Y:S02]  /*2df0*/  SYNCS.PHASECHK.TRANS64 P0, [UR4+0xb0], R3 ;  /* 0x0000b003ff0075a7 */ /* 0x000ea40008001004 */
[----:B--2---:R-:W-:Y:S05]  /*2e00*/  @P0 BRA `(.L_x_53) ;  /* 0x0000000000080947 */ /* 0x004fea0003800000 */
[----:B------:R-:W2:Y:S02]  /*2e10*/  SYNCS.PHASECHK.TRANS64.TRYWAIT P0, [UR4+0xb0], R3 ;  /* 0x0000b003ff0075a7 */ /* 0x000ea40008001104 */
[----:B--2---:R-:W-:Y:S05]  /*2e20*/  @!P0 BRA `(.L_x_54) ;  /* 0x0000006c00788947 */ /* 0x004fea0003800000 */
.L_x_53:
[----:B------:R-:W-:-:S04]  /*2e30*/  UIADD3 UR7, UPT, UPT, UR5, 0x1, URZ ;  /* 0x0000000105077890 */ /* 0x000fc8000fffe0ff */
[----:B------:R-:W-:-:S04]  /*2e40*/  UISETP.NE.AND UP0, UPT, UR7, 0x2, UPT ;  /* 0x000000020700788c */ /* 0x000fc8000bf05270 */
[----:B------:R-:W-:Y:S02]  /*2e50*/  USEL UR8, URZ, 0x1, UP0 ;  /* 0x00000001ff087887 */ /* 0x000fe40008000000 */
[----:B------:R-:W-:-:S04]  /*2e60*/  USEL UR7, UR7, URZ, UP0 ;  /* 0x000000ff07077287 */ /* 0x000fc80008000000 */
[----:B------:R-:W-:Y:S01]  /*2e70*/  ULEA UR7, UR7, UR6, 0x3 ;  /* 0x0000000607077291 */ /* 0x000fe2000f8e18ff */
[----:B--2---:R-:W-:-:S04]  /*2e80*/  LOP3.LUT R3, R12, UR8, RZ, 0x3c, !PT ;  /* 0x000000080c037c12 */ /* 0x004fc8000f8e3cff */
[----:B------:R-:W-:-:S04]  /*2e90*/  SHF.L.U32 R0, R3, 0x1f, RZ ;  /* 0x0000001f03007819 */ /* 0x000fc800000006ff */
[----:B------:R-:W2:Y:S02]  /*2ea0*/  SYNCS.PHASECHK.TRANS64 P0, [UR7+0xb0], R0 ;  /* 0x0000b000ff0075a7 */ /* 0x000ea40008001007 */
[----:B-12---:R-:W-:Y:S05]  /*2eb0*/  @P0 EXIT ;  /* 0x000000000000094d */ /* 0x006fea0003800000 */
[----:B------:R-:W-:Y:S02]  /*2ec0*/  SHF.L.U32 R3, R3, 0x1f, RZ ;  /* 0x0000001f03037819 */ /* 0x000fe400000006ff */
[----:B------:R-:W-:-:S07]  /*2ed0*/  MOV R0, UR7 ;  /* 0x0000000700007c02 */ /* 0x000fce0008000f00 */
.L_x_55:
[----:B-1----:R1:W2:Y:S02]  /*2ee0*/  SYNCS.PHASECHK.TRANS64.TRYWAIT P0, [R0+URZ+0xb0], R3 ;  /* 0x0000b003000075a7 */ /* 0x0022a400080011ff */
[----:B--2---:R-:W-:Y:S05]  /*2ef0*/  @!P0 NANOSLEEP.SYNCS 0x989680 ;  /* 0x009896800000895d */ /* 0x004fea0003900000 */
[----:B------:R-:W2:Y:S02]  /*2f00*/  @!P0 SYNCS.PHASECHK.TRANS64 P0, [R0+URZ+0xb0], R3 ;  /* 0x0000b003000085a7 */ /* 0x000ea400080010ff */
[----:B--2---:R-:W-:Y:S05]  /*2f10*/  @P0 EXIT ;  /* 0x000000000000094d */ /* 0x004fea0003800000 */
[----:B------:R-:W-:Y:S05]  /*2f20*/  BRA `(.L_x_55) ;  /* 0xfffffffc00ec7947 */ /* 0x000fea000383ffff */
.L_x_48:
[----:B------:R-:W-:Y:S05]  /*2f30*/  BRA.U UP4, `(.L_x_56) ;  /* 0x0000000d04d87547 */ /* 0x000fea000b800000 */
[----:B------:R-:W2:Y:S01]  /*2f40*/  S2UR UR7, SR_CgaCtaId ;  /* 0x00000000000779c3 */ /* 0x000ea20000008800 */
[----:B------:R-:W-:Y:S01]  /*2f50*/  UMOV UR4, 0x40 ;  /* 0x0000004000047882 */ /* 0x000fe20000000000 */
[----:B------:R-:W-:Y:S01]  /*2f60*/  NOP ;  /* 0x0000000000007918 */ /* 0x000fe20000000000 */
[----:B------:R-:W-:Y:S01]  /*2f70*/  UMOV UR6, 0x400 ;  /* 0x0000040000067882 */ /* 0x000fe20000000000 */
[----:B--2---:R-:W-:Y:S02]  /*2f80*/  ULEA UR5, UR7, UR4, 0x18 ;  /* 0x0000000407057291 */ /* 0x004fe4000f8ec0ff */
[----:B------:R-:W-:-:S07]  /*2f90*/  ULEA UR6, UR7, UR6, 0x18 ;  /* 0x0000000607067291 */ /* 0x000fce000f8ec0ff */
[----:B------:R-:W2:Y:S02]  /*2fa0*/  LDS.U8 R0, [UR5+0x1c] ;  /* 0x00001c05ff007984 */ /* 0x000ea40008000000 */
[----:B--2---:R-:W-:-:S13]  /*2fb0*/  ISETP.NE.AND P0, PT, R0, RZ, PT ;  /* 0x000000ff0000720c */ /* 0x004fda0003f05270 */
[----:B------:R-:W-:Y:S05]  /*2fc0*/  @P0 BRA `(.L_x_57) ;  /* 0x0000000000580947 */ /* 0x000fea0003800000 */
[----:B------:R-:W-:-:S13]  /*2fd0*/  ELECT P0, URZ, PT ;  /* 0x0000000000ff782f */ /* 0x000fda0003800000 */
[----:B------:R-:W-:Y:S05]  /*2fe0*/  @!P0 BRA `(.L_x_58) ;  /* 0x0000000000608947 */ /* 0x000fea0003800000 */
[----:B------:R-:W-:Y:S01]  /*2ff0*/  UMOV UR4, 0x10 ;  /* 0x0000001000047882 */ /* 0x000fe20000000000 */
[----:B------:R-:W-:Y:S01]  /*3000*/  HFMA2 R0, -RZ, RZ, 0, 5.9604644775390625e-08 ;  /* 0x00000001ff007431 */ /* 0x000fe200000001ff */
[----:B------:R-:W-:-:S03]  /*3010*/  MOV R3, 0xffff ;  /* 0x0000ffff00037802 */ /* 0x000fc60000000f00 */
[----:B------:R-:W-:Y:S04]  /*3020*/  DEPBAR.LE SB2, 0x36 ;  /* 0x0000ad800000791a */ /* 0x000fe80000000000 */
[----:B------:R-:W2:Y:S02]  /*3030*/  UTCATOMSWS.FIND_AND_SET.ALIGN UP0, UR4, UR4 ;  /* 0x00000004000475e3 */ /* 0x000ea40008000800 */
[----:B--2---:R-:W-:Y:S01]  /*3040*/  MOV R4, UR4 ;  /* 0x0000000400047c02 */ /* 0x004fe20008000f00 */
[----:B------:R-:W-:Y:S06]  /*3050*/  BRA.U UP0, `(.L_x_59) ;  /* 0x0000000100187547 */ /* 0x000fec000b800000 */
.L_x_60:
[----:B------:R-:W-:Y:S05]  /*3060*/  NANOSLEEP 0x64 ;  /* 0x000000640000795d */ /* 0x000fea0003800000 */
[----:B------:R-:W-:-:S05]  /*3070*/  UMOV UR4, 0x10 ;  /* 0x0000001000047882 */ /* 0x000fca0000000000 */
[----:B------:R-:W-:Y:S04]  /*3080*/  DEPBAR.LE SB2, 0x36 ;  /* 0x0000ad800000791a */ /* 0x000fe80000000000 */
[----:B------:R-:W2:Y:S02]  /*3090*/  UTCATOMSWS.FIND_AND_SET.ALIGN UP0, UR4, UR4 ;  /* 0x00000004000475e3 */ /* 0x000ea40008000800 */
[----:B--2---:R-:W-:Y:S01]  /*30a0*/  MOV R4, UR4 ;  /* 0x0000000400047c02 */ /* 0x004fe20008000f00 */
[----:B------:R-:W-:Y:S05]  /*30b0*/  BRA.U !UP0, `(.L_x_60) ;  /* 0xfffffffd08e87547 */ /* 0x000fea000b83ffff */
.L_x_59:
[-C--:B------:R-:W-:Y:S02]  /*30c0*/  SHF.L.U32 R3, R3, R4.reuse, RZ ;  /* 0x0000000403037219 */ /* 0x080fe400000006ff */
[----:B------:R-:W-:Y:S01]  /*30d0*/  SHF.L.U32 R0, R0, R4, RZ ;  /* 0x0000000400007219 */ /* 0x000fe200000006ff */
[----:B------:R-:W-:Y:S02]  /*30e0*/  IMAD.SHL.U32 R4, R4, 0x20, RZ ;  /* 0x0000002004047824 */ /* 0x000fe400078e00ff */
[----:B------:R2:W-:Y:S04]  /*30f0*/  ATOMS.OR RZ, [UR5+0x14], R3 ;  /* 0x00001403ffff798c */ /* 0x0005e8000b000005 */
[----:B------:R2:W-:Y:S04]  /*3100*/  ATOMS.OR RZ, [UR5+0x18], R0 ;  /* 0x00001800ffff798c */ /* 0x0005e8000b000005 */
[----:B------:R2:W-:Y:S01]  /*3110*/  STS [UR6+0x150], R4 ;  /* 0x00015004ff007988 */ /* 0x0005e20008000806 */
[----:B------:R-:W-:Y:S05]  /*3120*/  BRA `(.L_x_58) ;  /* 0x0000000000107947 */ /* 0x000fea0003800000 */
.L_x_57:
[----:B------:R-:W-:Y:S02]  /*3130*/  MOV R0, 0xffffffff ;  /* 0xffffffff00007802 */ /* 0x000fe40000000f00 */
[----:B------:R-:W-:-:S03]  /*3140*/  MOV R4, 0x3170 ;  /* 0x0000317000047802 */ /* 0x000fc60000000f00 */
[----:B------:R2:W-:Y:S04]  /*3150*/  STS [UR6+0x150], R0 ;  /* 0x00015000ff007988 */ /* 0x0005e80008000806 */
[----:B-12--5:R-:W-:Y:S05]  /*3160*/  CALL.REL.NOINC `($__internal_1_$__cuda_sm10x_tcgen05_guardrail_trap_phase_invalid_during_alloc) ;  /* 0x0000007000bc7944 */ /* 0x026fea0003c00000 */
.L_x_58:
[----:B------:R-:W-:Y:S05]  /*3170*/  WARPSYNC.ALL ;  /* 0x0000000000007948 */ /* 0x000fea0003800000 */
[----:B------:R-:W3:Y:S01]  /*3180*/  S2UR UR4, SR_CgaCtaId ;  /* 0x00000000000479c3 */ /* 0x000ee20000008800 */
[----:B------:R-:W-:Y:S01]  /*3190*/  UMOV UR26, 0x400 ;  /* 0x00000400001a7882 */ /* 0x000fe20000000000 */
[----:B------:R-:W-:-:S06]  /*31a0*/  NOP ;  /* 0x0000000000007918 */ /* 0x000fcc0000000000 */
[----:B------:R-:W-:Y:S06]  /*31b0*/  BAR.ARV 0x6, 0xa0 ;  /* 0x0182800000007b1d */ /* 0x000fec0000002000 */
[----:B------:R-:W4:Y:S01]  /*31c0*/  LDCU UR5, c[0x0][0x38c] ;  /* 0x00007180ff0577ac */ /* 0x000f220008000800 */
[----:B------:R-:W-:Y:S01]  /*31d0*/  LOP3.LUT R2, R2, 0xffff, RZ, 0xc0, !PT ;  /* 0x0000ffff02027812 */ /* 0x000fe200078ec0ff */
[----:B------:R-:W-:Y:S01]  /*31e0*/  IMAD.MOV.U32 R11, RZ, RZ, 0x1 ;  /* 0x00000001ff0b7424 */ /* 0x000fe200078e00ff */
[----:B------:R-:W-:Y:S01]  /*31f0*/  CS2R R8, SRZ ;  /* 0x0000000000087805 */ /* 0x000fe2000001ff00 */
[----:B------:R-:W1:Y:S01]  /*3200*/  LDCU UR7, c[0x0][0x38c] ;  /* 0x00007180ff0777ac */ /* 0x000e620008000800 */
[----:B------:R-:W-:Y:S01]  /*3210*/  R2UR UR27, R2 ;  /* 0x00000000021b72ca */ /* 0x000fe200000e0000 */
[----:B------:R-:W-:Y:S01]  /*3220*/  IMAD.MOV.U32 R10, RZ, RZ, RZ ;  /* 0x000000ffff0a7224 */ /* 0x000fe200078e00ff */
[----:B------:R-:W-:Y:S01]  /*3230*/  UMOV UR30, URZ ;  /* 0x000000ff001e7c82 */ /* 0x000fe20008000000 */
[----:B------:R-:W-:Y:S01]  /*3240*/  UMOV UR24, URZ ;  /* 0x000000ff00187c82 */ /* 0x000fe20008000000 */
[----:B---3--:R-:W-:Y:S01]  /*3250*/  ULEA UR26, UR4, UR26, 0x18 ;  /* 0x0000001a041a7291 */ /* 0x008fe2000f8ec0ff */
[----:B------:R-:W-:Y:S01]  /*3260*/  UMOV UR38, 0x0 ;  /* 0x0000000000267882 */ /* 0x000fe20000000000 */
[----:B------:R-:W-:-:S02]  /*3270*/  UMOV UR39, 0x4400010 ;  /* 0x0440001000277882 */ /* 0x000fc40000000000 */
[----:B------:R-:W-:Y:S02]  /*3280*/  UIADD3 UR4, UPT, UPT, UR26, 0x6400, URZ ;  /* 0x000064001a047890 */ /* 0x000fe4000fffe0ff */
[----:B------:R-:W-:Y:S02]  /*3290*/  UIADD3 UR6, UPT, UPT, UR26, 0x10400, URZ ;  /* 0x000104001a067890 */ /* 0x000fe4000fffe0ff */
[----:B----4-:R-:W-:Y:S01]  /*32a0*/  UIADD3 UR5, UPT, UPT, UR5, 0x7f, URZ ;  /* 0x0000007f05057890 */ /* 0x010fe2000fffe0ff */
[----:B--2---:R-:W2:Y:S01]  /*32b0*/  LDS R0, [UR26+0x150] ;  /* 0x0001501aff007984 */ /* 0x004ea20008000800 */
[----:B-1----:R-:W-:Y:S01]  /*32c0*/  UMOV UR36, 0x0 ;  /* 0x0000000000247882 */ /* 0x002fe20000000000 */
[----:B------:R-:W-:Y:S01]  /*32d0*/  UMOV UR37, 0x4400010 ;  /* 0x0440001000257882 */ /* 0x000fe20000000000 */
[----:B------:R-:W-:Y:S02]  /*32e0*/  USHF.R.S32.HI UR40, URZ, 0x1f, UR5 ;  /* 0x0000001fff287899 */ /* 0x000fe40008011405 */
[----:B------:R-:W-:-:S02]  /*32f0*/  UISETP.GE.AND UP4, UPT, UR7, 0x1, UPT ;  /* 0x000000010700788c */ /* 0x000fc4000bf86270 */
[----:B------:R-:W-:Y:S02]  /*3300*/  ULEA.HI UR40, UR40, UR5, URZ, 0x7 ;  /* 0x0000000528287291 */ /* 0x000fe4000f8f38ff */
[----:B------:R-:W-:Y:S02]  /*3310*/  USHF.R.U32.HI UR5, URZ, 0x4, UR4 ;  /* 0x00000004ff057899 */ /* 0x000fe40008011604 */
[----:B------:R-:W-:Y:S02]  /*3320*/  USHF.R.S32.HI UR40, URZ, 0x7, UR40 ;  /* 0x00000007ff287899 */ /* 0x000fe40008011428 */
[----:B------:R-:W-:Y:S02]  /*3330*/  USHF.R.U32.HI UR4, URZ, 0x4, UR6 ;  /* 0x00000004ff047899 */ /* 0x000fe40008011606 */
[----:B------:R-:W-:Y:S02]  /*3340*/  UISETP.LT.AND UP0, UPT, UR40, 0x1, UPT ;  /* 0x000000012800788c */ /* 0x000fe4000bf01270 */
[----:B------:R-:W-:-:S02]  /*3350*/  ULOP3.LUT UR5, UR5, 0x3fff, URZ, 0xc0, !UPT ;  /* 0x00003fff05057892 */ /* 0x000fc4000f8ec0ff */
[----:B------:R-:W-:Y:S02]  /*3360*/  ULOP3.LUT UR4, UR4, 0x3fff, URZ, 0xc0, !UPT ;  /* 0x00003fff04047892 */ /* 0x000fe4000f8ec0ff */
[----:B------:R-:W-:Y:S02]  /*3370*/  USEL UR41, UR40, 0x1, !UP0 ;  /* 0x0000000128297887 */ /* 0x000fe4000c000000 */
[----:B------:R-:W-:Y:S02]  /*3380*/  ULOP3.LUT UR28, UR5, 0x10000, URZ, 0xfc, !UPT ;  /* 0x00010000051c7892 */ /* 0x000fe4000f8efcff */
[----:B------:R-:W-:Y:S02]  /*3390*/  ULOP3.LUT UR29, UR4, 0x10000, URZ, 0xfc, !UPT ;  /* 0x00010000041d7892 */ /* 0x000fe4000f8efcff */
[----:B------:R-:W-:Y:S01]  /*33a0*/  UIADD3 UR41, UPT, UPT, -UR41, URZ, URZ ;  /* 0x000000ff29297290 */ /* 0x000fe2000fffe1ff */
[----:B------:R-:W-:Y:S01]  /*33b0*/  UMOV UR34, 0x0 ;  /* 0x0000000000227882 */ /* 0x000fe20000000000 */
[----:B------:R-:W-:Y:S01]  /*33c0*/  UMOV UR35, 0x4400010 ;  /* 0x0440001000237882 */ /* 0x000fe20000000000 */
[----:B------:R-:W-:Y:S01]  /*33d0*/  UMOV UR32, 0x0 ;  /* 0x0000000000207882 */ /* 0x000fe20000000000 */
[----:B------:R-:W-:Y:S01]  /*33e0*/  UMOV UR33, 0x4400010 ;  /* 0x0440001000217882 */ /* 0x000fe20000000000 */
[----:B--2---:R-:W-:-:S15]  /*33f0*/  R2UR UR42, R0 ;  /* 0x00000000002a72ca */ /* 0x004fde00000e0000 */
.L_x_67:
[----:B------:R-:W-:Y:S02]  /*3400*/  LEA R0, R10, UR26, 0x3 ;  /* 0x0000001a0a007c11 */ /* 0x000fe4000f8e18ff */
[----:B------:R-:W-:Y:S02]  /*3410*/  SHF.L.U32 R5, R9, 0x1f, RZ ;  /* 0x0000001f09057819 */ /* 0x000fe400000006ff */
[----:B------:R-:W-:Y:S01]  /*3420*/  PLOP3.LUT P0, PT, PT, PT, UP4, 0x80, 0x8 ;  /* 0x000000000008781c */ /* 0x000fe20003f0f048 */
[----:B------:R-:W-:Y:S01]  /*3430*/  VIADD R3, R0, 0xb0 ;  /* 0x000000b000037836 */ /* 0x000fe20000000000 */
[----:B-1----:R-:W1:Y:S02]  /*3440*/  SYNCS.PHASECHK.TRANS64.TRYWAIT P1, [R0+URZ+0xa0], R5 ;  /* 0x0000a005000075a7 */ /* 0x002e6400080211ff */
[----:B-1-3--:R-:W-:Y:S09]  /*3450*/  @!P1 BRA `(.L_x_61) ;  /* 0x0000006800049947 */ /* 0x00aff20003800000 */
.L_x_150:
[----:B------:R-:W-:Y:S01]  /*3460*/  LEA R4, R10, UR26, 0x4 ;  /* 0x0000001a0a047c11 */ /* 0x000fe2000f8e20ff */
[----:B------:R-:W-:Y:S01]  /*3470*/  @UP4 ULEA UR4, UR24, UR26, 0x3 ;  /* 0x0000001a18044291 */ /* 0x000fe2000f8e18ff */
[----:B------:R-:W-:Y:S01]  /*3480*/  PLOP3.LUT P2, PT, PT, PT, PT, 0x80, 0x8 ;  /* 0x000000000008781c */ /* 0x000fe20003f4f070 */
[----:B------:R-:W-:Y:S01]  /*3490*/  ULEA UR31, UR30, UR26, 0x3 ;  /* 0x0000001a1e1f7291 */ /* 0x000fe2000f8e18ff */
[----:B------:R-:W-:Y:S02]  /*34a0*/  PRMT R3, RZ, 0x654, R3 ;  /* 0x00000654ff037816 */ /* 0x000fe40000000003 */
[----:B-1----:R-:W1:Y:S01]  /*34b0*/  LDS.128 R4, [R4+0x130] ;  /* 0x0001300004047984 */ /* 0x002e620000000c00 */
[----:B------:R-:W-:Y:S02]  /*34c0*/  @P0 SHF.L.U32 R2, R8, 0x1f, RZ ;  /* 0x0000001f08020819 */ /* 0x000fe400000006ff */
[----:B------:R-:W-:Y:S01]  /*34d0*/  SHF.L.U32 R0, R11, 0x1f, RZ ;  /* 0x0000001f0b007819 */ /* 0x000fe200000006ff */
[----:B------:R-:W-:Y:S01]  /*34e0*/  @!PT LDS RZ, [RZ] ;  /* 0x00000000fffff984 */ /* 0x000fe20000000800 */
[----:B------:R-:W-:Y:S01]  /*34f0*/  @!PT LDS RZ, [RZ] ;  /* 0x00000000fffff984 */ /* 0x000fe20000000800 */
[----:B------:R-:W-:Y:S01]  /*3500*/  @!PT LDS RZ, [RZ] ;  /* 0x00000000fffff984 */ /* 0x000fe20000000800 */
[----:B------:R-:W-:Y:S01]  /*3510*/  @!PT LDS RZ, [RZ] ;  /* 0x00000000fffff984 */ /* 0x000fe20000000800 */
[----:B------:R2:W-:Y:S06]  /*3520*/  MEMBAR.ALL.CTA ;  /* 0x0000000000007992 */ /* 0x0005ec0000008000 */
[----:B--2---:R-:W2:Y:S02]  /*3530*/  FENCE.VIEW.ASYNC.S ;  /* 0x00000000000073c6 */ /* 0x004ea40000000000 */
[----:B--2---:R2:W-:Y:S01]  /*3540*/  SYNCS.ARRIVE.TRANS64.RED.A1T0 RZ, [R3+URZ], RZ ;  /* 0x000000ff03ff79a7 */ /* 0x0045e200081004ff */
[----:B------:R2:W3:Y:S01]  /*3550*/  @P0 SYNCS.PHASECHK.TRANS64.TRYWAIT P2, [UR4], R2 ;  /* 0x00000002ff0005a7 */ /* 0x0004e20008041104 */
[----:B------:R-:W-:Y:S01]  /*3560*/  ULEA.HI UR4, UR30, UR30, URZ, 0x1 ;  /* 0x0000001e1e047291 */ /* 0x000fe2000f8f08ff */
[----:B-1----:R-:W-:-:S03]  /*3570*/  LOP3.LUT P1, RZ, R6, 0x1, RZ, 0xc0, !PT ;  /* 0x0000000106ff7812 */ /* 0x002fc6000782c0ff */
[----:B------:R-:W-:Y:S02]  /*3580*/  USHF.L.U32 UR11, UR4, 0x7, URZ ;  /* 0x00000007040b7899 */ /* 0x000fe400080006ff */
[----:B------:R-:W-:Y:S02]  /*3590*/  ULOP3.LUT UR4, UR4, 0xffe, URZ, 0xc0, !UPT ;  /* 0x00000ffe04047892 */ /* 0x000fe4000f8ec0ff */
[----:B------:R-:W-:Y:S02]  /*35a0*/  ULOP3.LUT UR11, UR11, 0xffffff00, URZ, 0xc0, !UPT ;  /* 0xffffff000b0b7892 */ /* 0x000fe4000f8ec0ff */
[----:B------:R-:W-:Y:S02]  /*35b0*/  UIADD3 UR4, UPT, UPT, -UR4, UR30, URZ ;  /* 0x0000001e04047290 */ /* 0x000fe4000fffe1ff */
[----:B------:R-:W-:Y:S01]  /*35c0*/  UIADD3 UR11, UPT, UPT, UR42, UR11, URZ ;  /* 0x0000000b2a0b7290 */ /* 0x000fe2000fffe0ff */
[----:B------:R-:W1:Y:S03]  /*35d0*/  SYNCS.PHASECHK.TRANS64.TRYWAIT P0, [UR31+0xe0], R0 ;  /* 0x0000e000ff0075a7 */ /* 0x000e66000800111f */
[----:B------:R-:W-:Y:S01]  /*35e0*/  ULEA UR11, UR4, UR11, 0x14 ;  /* 0x0000000b040b7291 */ /* 0x000fe2000f8ea0ff */
[----:B-123--:R-:W-:Y:S11]  /*35f0*/  @!P0 BRA `(.L_x_62) ;  /* 0x0000006400b08947 */ /* 0x00eff60003800000 */
.L_x_152:
[----:B------:R-:W-:Y:S01]  /*3600*/  IADD3 R10, PT, PT, R10, 0x1, RZ ;  /* 0x000000010a0a7810 */ /* 0x000fe20007ffe0ff */
[----:B------:R-:W-:Y:S06]  /*3610*/  BRA.U !UP4, `(.L_x_63) ;  /* 0x000000010cc07547 */ /* 0x000fec000b800000 */
[----:B------:R-:W-:Y:S01]  /*3620*/  UPLOP3.LUT UP2, UPT, UPT, UPT, UPT, 0x40, 0x4 ;  /* 0x000000000004789c */ /* 0x000fe20003f4e870 */
[----:B------:R-:W-:Y:S01]  /*3630*/  UMOV UR23, UR41 ;  /* 0x0000002900177c82 */ /* 0x000fe20008000000 */
[----:B------:R-:W-:Y:S01]  /*3640*/  UMOV UR22, UR40 ;  /* 0x0000002800167c82 */ /* 0x000fe20008000000 */
[----:B------:R-:W-:-:S08]  /*3650*/  UMOV UR10, UR24 ;  /* 0x00000018000a7c82 */ /* 0x000fd00008000000 */
.L_x_66:
[----:B------:R-:W-:Y:S02]  /*3660*/  UIADD3 UR23, UPT, UPT, UR23, 0x1, URZ ;  /* 0x0000000117177890 */ /* 0x000fe4000fffe0ff */
[----:B--2---:R-:W-:Y:S02]  /*3670*/  ULEA UR5, UR10, UR26, 0x3 ;  /* 0x0000001a0a057291 */ /* 0x004fe4000f8e18ff */
[----:B------:R-:W-:Y:S01]  /*3680*/  UISETP.NE.AND UP3, UPT, UR23, URZ, UPT ;  /* 0x000000ff1700728c */ /* 0x000fe2000bf65270 */
[----:B---3--:R-:W-:Y:S10]  /*3690*/  @P2 BRA `(.L_x_64) ;  /* 0x00000000000c2947 */ /* 0x008ff40003800000 */
[----:B-1----:R-:W-:Y:S04]  /*36a0*/  SHF.L.U32 R3, R8, 0x1f, RZ ;  /* 0x0000001f08037819 */ /* 0x002fe800000006ff */
[----:B------:R-:W1:Y:S02]  /*36b0*/  SYNCS.PHASECHK.TRANS64.TRYWAIT P0, [UR5], R3 ;  /* 0x00000003ff0075a7 */ /* 0x000e640008001105 */
[----:B-1----:R-:W-:Y:S05]  /*36c0*/  @!P0 BRA `(.L_x_65) ;  /* 0x0000006400948947 */ /* 0x002fea0003800000 */
.L_x_64:
[----:B------:R-:W-:Y:S01]  /*36d0*/  UISETP.NE.AND UP0, UPT, UR22, 0x1, UPT ;  /* 0x000000011600788c */ /* 0x000fe2000bf05270 */
[----:B------:R-:W-:Y:S01]  /*36e0*/  PLOP3.LUT P2, PT, PT, PT, PT, 0x80, 0x8 ;  /* 0x000000000008781c */ /* 0x000fe20003f4f070 */
[----:B------:R-:W-:Y:S02]  /*36f0*/  UIADD3 UR4, UPT, UPT, UR10, 0x1, URZ ;  /* 0x000000010a047890 */ /* 0x000fe4000fffe0ff */
[----:B------:R-:W-:Y:S02]  /*3700*/  UIADD3 UR25, UPT, UPT, UR5, 0x28, URZ ;  /* 0x0000002805197890 */ /* 0x000fe4000fffe0ff */
[----:B------:R-:W-:Y:S01]  /*3710*/  UISETP.NE.AND UP1, UPT, UR4, 0x5, UPT ;  /* 0x000000050400788c */ /* 0x000fe2000bf25270 */
[----:B------:R-:W-:Y:S01]  /*3720*/  PLOP3.LUT P0, PT, PT, PT, UP0, 0x80, 0x8 ;  /* 0x000000000008781c */ /* 0x000fe20003f0f008 */
[----:B------:R-:W-:Y:S02]  /*3730*/  UIADD3 UR22, UPT, UPT, UR22, -0x1, URZ ;  /* 0xffffffff16167890 */ /* 0x000fe4000fffe0ff */
[----:B------:R-:W-:Y:S02]  /*3740*/  USEL UR6, URZ, 0x1, UP1 ;  /* 0x00000001ff067887 */ /* 0x000fe40008800000 */
[----:B------:R-:W-:Y:S01]  /*3750*/  USEL UR24, UR4, URZ, UP1 ;  /* 0x000000ff04187287 */ /* 0x000fe20008800000 */
[----:B------:R-:W-:Y:S01]  /*3760*/  UMOV UR7, 0x40004040 ;  /* 0x4000404000077882 */ /* 0x000fe20000000000 */
[----:B------:R-:W-:Y:S02]  /*3770*/  UMOV UR5, 0x40004040 ;  /* 0x4000404000057882 */ /* 0x000fe40000000000 */
[----:B------:R-:W-:Y:S01]  /*3780*/  @UP0 ULEA UR4, UR24, UR26, 0x3 ;  /* 0x0000001a18040291 */ /* 0x000fe2000f8e18ff */
[----:B------:R-:W-:Y:S01]  /*3790*/  LOP3.LUT R8, R8, UR6, RZ, 0x3c, !PT ;  /* 0x0000000608087c12 */ /* 0x000fe2000f8e3cff */
[----:B------:R-:W-:Y:S01]  /*37a0*/  ULEA UR6, UR10, UR29, 0xb ;  /* 0x0000001d0a067291 */ /* 0x000fe2000f8e58ff */
[----:B------:R-:W-:Y:S02]  /*37b0*/  UMOV UR21, 0x40004040 ;  /* 0x4000404000157882 */ /* 0x000fe40000000000 */
[----:B-1----:R-:W-:Y:S01]  /*37c0*/  @P0 SHF.L.U32 R0, R8, 0x1f, RZ ;  /* 0x0000001f08000819 */ /* 0x002fe200000006ff */
[----:B------:R-:W-:Y:S02]  /*37d0*/  UIADD3 UR20, UPT, UPT, UR6, 0x2, URZ ;  /* 0x0000000206147890 */ /* 0x000fe4000fffe0ff */
[----:B------:R-:W-:Y:S01]  /*37e0*/  UIADD3 UR16, UPT, UPT, UR6, 0x4, URZ ;  /* 0x0000000406107890 */ /* 0x000fe2000fffe0ff */
[----:B------:R2:W3:Y:S01]  /*37f0*/  @P0 SYNCS.PHASECHK.TRANS64.TRYWAIT P2, [UR4], R0 ;  /* 0x00000000ff0005a7 */ /* 0x0004e20008041104 */
[----:B------:R-:W-:Y:S02]  /*3800*/  ULEA UR4, UR10, UR28, 0x9 ;  /* 0x0000001c0a047291 */ /* 0x000fe4000f8e48ff */
[----:B------:R-:W-:Y:S02]  /*3810*/  UIADD3 UR12, UPT, UPT, UR6, 0x6, URZ ;  /* 0x00000006060c7890 */ /* 0x000fe4000fffe0ff */
[----:B------:R-:W-:Y:S02]  /*3820*/  UIADD3 UR18, UPT, UPT, UR4, 0x2, URZ ;  /* 0x0000000204127890 */ /* 0x000fe4000fffe0ff */
[----:B------:R-:W-:Y:S02]  /*3830*/  UIADD3 UR14, UPT, UPT, UR4, 0x4, URZ ;  /* 0x00000004040e7890 */ /* 0x000fe4000fffe0ff */
[----:B------:R-:W-:Y:S01]  /*3840*/  UIADD3 UR8, UPT, UPT, UR4, 0x6, URZ ;  /* 0x0000000604087890 */ /* 0x000fe2000fffe0ff */
[----:B------:R2:W-:Y:S01]  /*3850*/  UTCQMMA gdesc[UR4], gdesc[UR6], tmem[UR11], tmem[UR38], idesc[UR39], UP2 ;  /* 0x00ff2606040075ea */ /* 0x0005e2000900030b */
[----:B------:R-:W-:Y:S01]  /*3860*/  UPLOP3.LUT UP2, UPT, UPT, UPT, UPT, 0x80, 0x8 ;  /* 0x000000000008789c */ /* 0x000fe20003f4f070 */
[----:B------:R-:W-:Y:S01]  /*3870*/  UMOV UR19, 0x40004040 ;  /* 0x4000404000137882 */ /* 0x000fe20000000000 */
[----:B------:R-:W-:Y:S01]  /*3880*/  UMOV UR17, 0x40004040 ;  /* 0x4000404000117882 */ /* 0x000fe20000000000 */
[----:B------:R2:W-:Y:S01]  /*3890*/  UTCQMMA gdesc[UR18], gdesc[UR20], tmem[UR11], tmem[UR36], idesc[UR37], UPT ;  /* 0x00ff2414120075ea */ /* 0x0005e2000b80030b */
[----:B------:R-:W-:Y:S01]  /*38a0*/  UMOV UR15, 0x40004040 ;  /* 0x40004040000f7882 */ /* 0x000fe20000000000 */
[----:B------:R-:W-:Y:S01]  /*38b0*/  UMOV UR13, 0x40004040 ;  /* 0x40004040000d7882 */ /* 0x000fe20000000000 */
[----:B------:R-:W-:Y:S01]  /*38c0*/  UMOV UR9, 0x40004040 ;  /* 0x4000404000097882 */ /* 0x000fe20000000000 */
[----:B------:R2:W-:Y:S01]  /*38d0*/  UTCQMMA gdesc[UR14], gdesc[UR16], tmem[UR11], tmem[UR34], idesc[UR35], UPT ;  /* 0x00ff22100e0075ea */ /* 0x0005e2000b80030b */
[----:B------:R2:W-:Y:S01]  /*38e0*/  UTCQMMA gdesc[UR8], gdesc[UR12], tmem[UR11], tmem[UR32], idesc[UR33], UPT ;  /* 0x00ff200c080075ea */ /* 0x0005e2000b80030b */
[----:B------:R2:W-:Y:S01]  /*38f0*/  UTCBAR.MULTICAST [UR25], URZ, UR27 ;  /* 0x000000ff190073e9 */ /* 0x0005e2000800081b */
[----:B------:R-:W-:Y:S01]  /*3900*/  UMOV UR10, UR24 ;  /* 0x00000018000a7c82 */ /* 0x000fe20008000000 */
[----:B------:R-:W-:Y:S05]  /*3910*/  BRA.U UP3, `(.L_x_66) ;  /* 0xfffffffd03507547 */ /* 0x000fea000b83ffff */
.L_x_63:
[----:B--2---:R-:W-:Y:S01]  /*3920*/  UIADD3 UR4, UPT, UPT, UR30, 0x1, URZ ;  /* 0x000000011e047890 */ /* 0x004fe2000fffe0ff */
[C---:B------:R-:W-:Y:S01]  /*3930*/  ISETP.NE.AND P0, PT, R10.reuse, 0x2, PT ;  /* 0x000000020a00780c */ /* 0x040fe20003f05270 */
[----:B------:R-:W-:Y:S02]  /*3940*/  UIADD3 UR5, UPT, UPT, UR31, 0xc0, URZ ;  /* 0x000000c01f057890 */ /* 0x000fe4000fffe0ff */
[----:B------:R-:W-:Y:S01]  /*3950*/  UISETP.NE.AND UP0, UPT, UR4, 0x4, UPT ;  /* 0x000000040400788c */ /* 0x000fe2000bf05270 */
[----:B-1----:R-:W-:Y:S02]  /*3960*/  SEL R0, RZ, 0x1, P0 ;  /* 0x00000001ff007807 */ /* 0x002fe40000000000 */
[----:B------:R-:W-:Y:S01]  /*3970*/  SEL R10, R10, RZ, P0 ;  /* 0x000000ff0a0a7207 */ /* 0x000fe20000000000 */
[----:B------:R-:W-:Y:S01]  /*3980*/  USEL UR6, URZ, 0x1, UP0 ;  /* 0x00000001ff067887 */ /* 0x000fe20008000000 */
[----:B------:R-:W-:Y:S01]  /*3990*/  LOP3.LUT R9, R9, R0, RZ, 0x3c, !PT ;  /* 0x0000000009097212 */ /* 0x000fe200078e3cff */
[----:B------:R-:W-:Y:S01]  /*39a0*/  USEL UR30, UR4, URZ, UP0 ;  /* 0x000000ff041e7287 */ /* 0x000fe20008000000 */
[----:B------:R1:W-:Y:S03]  /*39b0*/  UTCBAR [UR5], URZ ;  /* 0x000000ff050073e9 */ /* 0x0003e600080000ff */
[----:B------:R-:W-:Y:S01]  /*39c0*/  LOP3.LUT R11, R11, UR6, RZ, 0x3c, !PT ;  /* 0x000000060b0b7c12 */ /* 0x000fe2000f8e3cff */
[----:B------:R-:W-:Y:S07]  /*39d0*/  @P1 BRA `(.L_x_67) ;  /* 0xfffffff800881947 */ /* 0x000fee000383ffff */
[----:B------:R-:W2:Y:S01]  /*39e0*/  S2UR UR8, SR_CgaCtaId ;  /* 0x00000000000879c3 */ /* 0x000ea20000008800 */
[----:B------:R-:W-:Y:S01]  /*39f0*/  ELECT P0, URZ, PT ;  /* 0x0000000000ff782f */ /* 0x000fe20003800000 */
[----:B------:R-:W-:Y:S01]  /*3a00*/  IMAD.MOV.U32 R0, RZ, RZ, 0x1 ;  /* 0x00000001ff007424 */ /* 0x000fe200078e00ff */
[----:B------:R-:W-:Y:S01]  /*3a10*/  UIADD3 UR26, UPT, UPT, UR26, 0xe0, URZ ;  /* 0x000000e01a1a7890 */ /* 0x000fe2000fffe0ff */
[----:B------:R-:W-:Y:S01]  /*3a20*/  SHF.L.U32 R3, R11, 0x1f, RZ ;  /* 0x0000001f0b037819 */ /* 0x000fe200000006ff */
[----:B------:R-:W-:-:S03]  /*3a30*/  UMOV UR4, 0x40 ;  /* 0x0000004000047882 */ /* 0x000fc60000000000 */
[----:B------:R-:W-:Y:S01]  /*3a40*/  UVIRTCOUNT.DEALLOC.SMPOOL 0x80 ;  /* 0x000000800000784c */ /* 0x000fe20000000000 */
[----:B--2---:R-:W-:Y:S02]  /*3a50*/  ULEA UR8, UR8, UR4, 0x18 ;  /* 0x0000000408087291 */ /* 0x004fe4000f8ec0ff */
[----:B------:R-:W-:-:S07]  /*3a60*/  ULEA UR4, UR30, UR26, 0x3 ;  /* 0x0000001a1e047291 */ /* 0x000fce000f8e18ff */
[----:B------:R2:W-:Y:S02]  /*3a70*/  @P0 STS.U8 [UR8+0x1c], R0 ;  /* 0x00001c00ff000988 */ /* 0x0005e40008000008 */
[----:B------:R-:W4:Y:S02]  /*3a80*/  SYNCS.PHASECHK.TRANS64.TRYWAIT P0, [UR4], R3 ;  /* 0x00000003ff0075a7 */ /* 0x000f240008001104 */
[----:B--2-4-:R-:W-:Y:S05]  /*3a90*/  @!P0 BRA `(.L_x_68) ;  /* 0x0000006000b88947 */ /* 0x014fea0003800000 */
.L_x_155:
[----:B------:R-:W-:-:S04]  /*3aa0*/  UIADD3 UR4, UPT, UPT, UR30, 0x1, URZ ;  /* 0x000000011e047890 */ /* 0x000fc8000fffe0ff */
[----:B------:R-:W-:-:S04]  /*3ab0*/  UISETP.NE.AND UP0, UPT, UR4, 0x4, UPT ;  /* 0x000000040400788c */ /* 0x000fc8000bf05270 */
[----:B------:R-:W-:Y:S02]  /*3ac0*/  USEL UR6, URZ, 0x1, UP0 ;  /* 0x00000001ff067887 */ /* 0x000fe40008000000 */
[----:B------:R-:W-:-:S04]  /*3ad0*/  USEL UR4, UR4, URZ, UP0 ;  /* 0x000000ff04047287 */ /* 0x000fc80008000000 */
[----:B-1----:R-:W-:Y:S01]  /*3ae0*/  ULEA UR5, UR4, UR26, 0x3 ;  /* 0x0000001a04057291 */ /* 0x002fe2000f8e18ff */
[----:B------:R-:W-:-:S04]  /*3af0*/  LOP3.LUT R2, R11, UR6, RZ, 0x3c, !PT ;  /* 0x000000060b027c12 */ /* 0x000fc8000f8e3cff */
[----:B--2---:R-:W-:-:S04]  /*3b00*/  SHF.L.U32 R3, R2, 0x1f, RZ ;  /* 0x0000001f02037819 */ /* 0x004fc800000006ff */
[----:B------:R-:W1:Y:S02]  /*3b10*/  SYNCS.PHASECHK.TRANS64.TRYWAIT P0, [UR5], R3 ;  /* 0x00000003ff0075a7 */ /* 0x000e640008001105 */
[----:B-1----:R-:W-:Y:S05]  /*3b20*/  @!P0 BRA `(.L_x_69) ;  /* 0x0000006000ac8947 */ /* 0x002fea0003800000 */
.L_x_157:
        /* <DEDUP_REMOVED lines=9> */
.L_x_159:
[----:B------:R-:W-:-:S04]  /*3bc0*/  UIADD3 UR4, UPT, UPT, UR4, 0x1, URZ ;  /* 0x0000000104047890 */ /* 0x000fc8000fffe0ff */
[----:B------:R-:W-:-:S04]  /*3bd0*/  UISETP.NE.AND UP0, UPT, UR4, 0x4, UPT ;  /* 0x000000040400788c */ /* 0x000fc8000bf05270 */
[----:B------:R-:W-:Y:S02]  /*3be0*/  USEL UR5, URZ, 0x1, UP0 ;  /* 0x00000001ff057887 */ /* 0x000fe40008000000 */
[----:B------:R-:W-:-:S04]  /*3bf0*/  USEL UR4, UR4, URZ, UP0 ;  /* 0x000000ff04047287 */ /* 0x000fc80008000000 */
[----:B------:R-:W-:Y:S01]  /*3c00*/  ULEA UR4, UR4, UR26, 0x3 ;  /* 0x0000001a04047291 */ /* 0x000fe2000f8e18ff */
[----:B-1----:R-:W-:-:S04]  /*3c10*/  LOP3.LUT R3, R2, UR5, RZ, 0x3c, !PT ;  /* 0x0000000502037c12 */ /* 0x002fc8000f8e3cff */
[----:B------:R-:W-:-:S04]  /*3c20*/  SHF.L.U32 R3, R3, 0x1f, RZ ;  /* 0x0000001f03037819 */ /* 0x000fc800000006ff */
[----:B------:R-:W1:Y:S02]  /*3c30*/  SYNCS.PHASECHK.TRANS64.TRYWAIT P0, [UR4], R3 ;  /* 0x00000003ff0075a7 */ /* 0x000e640008001104 */
[----:B-1----:R-:W-:Y:S05]  /*3c40*/  @!P0 BRA `(.L_x_71) ;  /* 0x0000006000948947 */ /* 0x002fea0003800000 */
.L_x_161:
[----:B------:R-:W-:Y:S01]  /*3c50*/  NOP ;  /* 0x0000000000007918 */ /* 0x000fe20000000000 */
[----:B-1----:R-:W1:Y:S01]  /*3c60*/  LDS R0, [UR8+0x14] ;  /* 0x00001408ff007984 */ /* 0x002e620008000800 */
[----:B------:R-:W-:Y:S01]  /*3c70*/  ULOP3.LUT UR4, UR42, 0xffff, URZ, 0xc0, !UPT ;  /* 0x0000ffff2a047892 */ /* 0x000fe2000f8ec0ff */
[----:B------:R-:W-:Y:S01]  /*3c80*/  UMOV UR5, 0xffff ;  /* 0x0000ffff00057882 */ /* 0x000fe20000000000 */
[----:B------:R-:W-:Y:S02]  /*3c90*/  UMOV UR6, 0x1 ;  /* 0x0000000100067882 */ /* 0x000fe40000000000 */
[----:B------:R-:W-:-:S04]  /*3ca0*/  USHF.R.U32.HI UR4, URZ, 0x5, UR4 ;  /* 0x00000005ff047899 */ /* 0x000fc80008011604 */
[----:B------:R-:W-:Y:S02]  /*3cb0*/  USHF.L.U32 UR5, UR5, UR4, URZ ;  /* 0x0000000405057299 */ /* 0x000fe400080006ff */
[----:B------:R-:W-:-:S04]  /*3cc0*/  USHF.L.U32 UR4, UR6, UR4, URZ ;  /* 0x0000000406047299 */ /* 0x000fc800080006ff */
[----:B-1----:R-:W-:-:S04]  /*3cd0*/  LOP3.LUT R0, R0, UR5, RZ, 0xc0, !PT ;  /* 0x0000000500007c12 */ /* 0x002fc8000f8ec0ff */
[----:B------:R-:W-:-:S13]  /*3ce0*/  ISETP.NE.AND P0, PT, R0, UR5, PT ;  /* 0x0000000500007c0c */ /* 0x000fda000bf05270 */
[----:B------:R-:W-:Y:S05]  /*3cf0*/  @P0 BRA `(.L_x_72) ;  /* 0x0000000000580947 */ /* 0x000fea0003800000 */
[----:B------:R-:W1:Y:S02]  /*3d00*/  LDS R0, [UR8+0x18] ;  /* 0x00001808ff007984 */ /* 0x000e640008000800 */
[----:B-1----:R-:W-:-:S04]  /*3d10*/  LOP3.LUT R0, R0, UR4, RZ, 0xc0, !PT ;  /* 0x0000000400007c12 */ /* 0x002fc8000f8ec0ff */
[----:B------:R-:W-:-:S13]  /*3d20*/  ISETP.NE.AND P0, PT, R0, UR4, PT ;  /* 0x0000000400007c0c */ /* 0x000fda000bf05270 */
[----:B------:R-:W-:Y:S05]  /*3d30*/  @P0 BRA `(.L_x_73) ;  /* 0x00000000003c0947 */ /* 0x000fea0003800000 */
[----:B------:R-:W1:Y:S01]  /*3d40*/  S2R R2, SR_LANEID ;  /* 0x0000000000027919 */ /* 0x000e620000000000 */
[----:B------:R-:W-:Y:S01]  /*3d50*/  ULOP3.LUT UR5, URZ, UR5, URZ, 0x33, !UPT ;  /* 0x00000005ff057292 */ /* 0x000fe2000f8e33ff */
[----:B------:R-:W-:Y:S01]  /*3d60*/  LOP3.LUT R4, RZ, UR4, RZ, 0x33, !PT ;  /* 0x00000004ff047c12 */ /* 0x000fe2000f8e33ff */
[----:B------:R-:W-:Y:S02]  /*3d70*/  VOTEU.ANY UR4, UPT, PT ;  /* 0x0000000000047886 */ /* 0x000fe400038e0100 */
[----:B------:R-:W-:Y:S01]  /*3d80*/  UFLO.U32 UR4, UR4 ;  /* 0x00000004000472bd */ /* 0x000fe200080e0000 */
[----:B------:R-:W2:Y:S01]  /*3d90*/  REDUX UR6, R4 ;  /* 0x00000000040673c4 */ /* 0x000ea20000000000 */
[----:B------:R-:W-:-:S06]  /*3da0*/  IMAD.U32 R0, RZ, RZ, UR5 ;  /* 0x00000005ff007e24 */ /* 0x000fcc000f8e00ff */
[----:B------:R4:W-:Y:S01]  /*3db0*/  UTCATOMSWS.AND URZ, UR5 ;  /* 0x0000000500ff79e3 */ /* 0x0009e20008000000 */
[----:B------:R-:W3:Y:S01]  /*3dc0*/  REDUX UR7, R0 ;  /* 0x00000000000773c4 */ /* 0x000ee20000000000 */
[----:B-1----:R-:W-:Y:S01]  /*3dd0*/  ISETP.EQ.U32.AND P0, PT, R2, UR4, PT ;  /* 0x0000000402007c0c */ /* 0x002fe2000bf02070 */
[----:B--2---:R-:W-:Y:S01]  /*3de0*/  IMAD.U32 R2, RZ, RZ, UR6 ;  /* 0x00000006ff027e24 */ /* 0x004fe2000f8e00ff */
[----:B---3--:R-:W-:-:S11]  /*3df0*/  MOV R3, UR7 ;  /* 0x0000000700037c02 */ /* 0x008fd60008000f00 */
[----:B------:R4:W-:Y:S04]  /*3e00*/  @P0 ATOMS.AND RZ, [UR8+0x14], R3 ;  /* 0x00001403ffff098c */ /* 0x0009e8000a800008 */
[----:B------:R4:W-:Y:S01]  /*3e10*/  @P0 ATOMS.AND RZ, [UR8+0x18], R2 ;  /* 0x00001802ffff098c */ /* 0x0009e2000a800008 */
[----:B------:R-:W-:Y:S05]  /*3e20*/  BRA `(.L_x_74) ;  /* 0x0000000000147947 */ /* 0x000fea0003800000 */
.L_x_73:
[----:B------:R-:W-:Y:S02]  /*3e30*/  MOV R2, 0x3e50 ;  /* 0x00003e5000027802 */ /* 0x000fe40000000f00 */
[----:B---3-5:R-:W-:Y:S05]  /*3e40*/  CALL.REL.NOINC `($__internal_0_$__cuda_sm10x_tcgen05_guardrail_trap_col_being_dealloced_not_returned_by_alloc) ;  /* 0x0000006400787944 */ /* 0x028fea0003c00000 */
[----:B------:R-:W-:Y:S05]  /*3e50*/  BRA `(.L_x_74) ;  /* 0x0000000000087947 */ /* 0x000fea0003800000 */
.L_x_72:
[----:B------:R-:W-:Y:S02]  /*3e60*/  MOV R2, 0x3e80 ;  /* 0x00003e8000027802 */ /* 0x000fe40000000f00 */
[----:B---3-5:R-:W-:Y:S05]  /*3e70*/  CALL.REL.NOINC `($__internal_2_$__cuda_sm10x_tcgen05_guardrail_trap_unallocated_columns_being_dealloced) ;  /* 0x0000006400847944 */ /* 0x028fea0003c00000 */
.L_x_74:
[----:B------:R-:W-:Y:S01]  /*3e80*/  NOP ;  /* 0x0000000000007918 */ /* 0x000fe20000000000 */
[----:B----4-:R-:W-:Y:S05]  /*3e90*/  EXIT ;  /* 0x000000000000794d */ /* 0x010fea0003800000 */
.L_x_56:
[----:B------:R-:W-:-:S09]  /*3ea0*/  UISETP.NE.OR UP0, UPT, UR18, 0x3, !UP3 ;  /* 0x000000031200788c */ /* 0x000fd2000df05670 */
[----:B------:R-:W-:Y:S05]  /*3eb0*/  BRA.U UP0, `(.L_x_75) ;  /* 0x0000001100847547 */ /* 0x000fea000b800000 */
[----:B------:R-:W2:Y:S01]  /*3ec0*/  LDCU.64 UR4, c[0x0][0x888] ;  /* 0x00011100ff0477ac */ /* 0x000ea20008000a00 */
[----:B------:R-:W3:Y:S01]  /*3ed0*/  S2UR UR8, SR_CgaCtaId ;  /* 0x00000000000879c3 */ /* 0x000ee20000008800 */
[----:B------:R-:W-:Y:S02]  /*3ee0*/  HFMA2 R9, -RZ, RZ, 0, 0 ;  /* 0x00000000ff097431 */ /* 0x000fe400000001ff */
[----:B------:R-:W-:Y:S01]  /*3ef0*/  IMAD.MOV.U32 R11, RZ, RZ, 0x1 ;  /* 0x00000001ff0b7424 */ /* 0x000fe200078e00ff */
[----:B------:R-:W4:Y:S01]  /*3f00*/  LDCU UR40, c[0x0][0x370] ;  /* 0x00006e00ff2877ac */ /* 0x000f220008000800 */
[----:B------:R-:W-:Y:S01]  /*3f10*/  IMAD.MOV.U32 R10, RZ, RZ, RZ ;  /* 0x000000ffff0a7224 */ /* 0x000fe200078e00ff */
[----:B------:R-:W-:Y:S01]  /*3f20*/  MOV R3, 0x1000 ;  /* 0x0000100000037802 */ /* 0x000fe20000000f00 */
[----:B------:R-:W4:Y:S01]  /*3f30*/  LDCU.128 UR44, c[0x0][0xb10] ;  /* 0x00016200ff2c77ac */ /* 0x000f220008000c00 */
[----:B------:R-:W1:Y:S01]  /*3f40*/  LDC.64 R12, c[0x0][0x348] ;  /* 0x0000d200ff0c7b82 */ /* 0x000e620000000a00 */
[----:B------:R-:W3:Y:S01]  /*3f50*/  LDCU UR37, c[0x0][0x374] ;  /* 0x00006e80ff2577ac */ /* 0x000ee20008000800 */
[----:B------:R-:W3:Y:S01]  /*3f60*/  LDCU.64 UR38, c[0x0][0x890] ;  /* 0x00011200ff2677ac */ /* 0x000ee20008000a00 */
[----:B------:R-:W3:Y:S01]  /*3f70*/  LDCU UR15, c[0x0][0xb0c] ;  /* 0x00016180ff0f77ac */ /* 0x000ee20008000800 */
[----:B--2---:R-:W-:Y:S01]  /*3f80*/  UISETP.NE.U32.AND UP0, UPT, UR4, URZ, UPT ;  /* 0x000000ff0400728c */ /* 0x004fe2000bf05070 */
[----:B------:R-:W2:Y:S01]  /*3f90*/  LDCU UR54, c[0x0][0xb20] ;  /* 0x00016400ff3677ac */ /* 0x000ea20008000800 */
[----:B------:R-:W2:Y:S01]  /*3fa0*/  LDCU UR4, c[0x0][0xb30] ;  /* 0x00016600ff0477ac */ /* 0x000ea20008000800 */
[----:B------:R-:W-:Y:S01]  /*3fb0*/  UMOV UR21, 0x400 ;  /* 0x0000040000157882 */ /* 0x000fe20000000000 */
[----:B----4-:R-:W-:-:S02]  /*3fc0*/  UIMAD.WIDE.U32 UR52, UR40, UR44, URZ ;  /* 0x0000002c283472a5 */ /* 0x010fc4000f8e00ff */
[----:B---3--:R-:W-:Y:S02]  /*3fd0*/  UIMAD.WIDE.U32 UR6, UR37, UR47, URZ ;  /* 0x0000002f250672a5 */ /* 0x008fe4000f8e00ff */
[----:B------:R-:W-:Y:S02]  /*3fe0*/  ULEA UR21, UR8, UR21, 0x18 ;  /* 0x0000001508157291 */ /* 0x000fe4000f8ec0ff */
[----:B------:R-:W-:Y:S02]  /*3ff0*/  USEL UR41, URZ, 0x1, UP6 ;  /* 0x00000001ff297887 */ /* 0x000fe4000b000000 */
[----:B------:R-:W-:Y:S02]  /*4000*/  UISETP.NE.U32.AND UP6, UPT, UR38, URZ, UPT ;  /* 0x000000ff2600728c */ /* 0x000fe4000bfc5070 */
[----:B------:R-:W-:Y:S02]  /*4010*/  UIADD3 UR43, UPT, UPT, UR21, 0x68, URZ ;  /* 0x00000068152b7890 */ /* 0x000fe4000fffe0ff */
[----:B------:R-:W-:-:S02]  /*4020*/  UIADD3 UR33, UPT, UPT, UR21, 0x50, URZ ;  /* 0x0000005015217890 */ /* 0x000fc4000fffe0ff */
[----:B------:R-:W-:Y:S02]  /*4030*/  UIADD3 UR25, UPT, UPT, UR21, 0x58, URZ ;  /* 0x0000005815197890 */ /* 0x000fe4000fffe0ff */
[----:B------:R-:W-:Y:S02]  /*4040*/  UIADD3 UR17, UPT, UPT, UR21, 0x60, URZ ;  /* 0x0000006015117890 */ /* 0x000fe4000fffe0ff */
[----:B------:R-:W-:Y:S02]  /*4050*/  UISETP.NE.AND.EX UP5, UPT, UR5, URZ, UPT, UP0 ;  /* 0x000000ff0500728c */ /* 0x000fe4000bfa5300 */
[----:B------:R-:W-:Y:S01]  /*4060*/  UISETP.NE.AND UP0, UPT, UR42, 0x1, UPT ;  /* 0x000000012a00788c */ /* 0x000fe2000bf05270 */
[----:B------:R-:W-:Y:S01]  /*4070*/  UMOV UR52, UR53 ;  /* 0x0000003500347c82 */ /* 0x000fe20008000000 */
[----:B------:R-:W-:Y:S01]  /*4080*/  UMOV UR51, UR7 ;  /* 0x0000000700337c82 */ /* 0x000fe20008000000 */
[----:B------:R-:W-:Y:S02]  /*4090*/  UISETP.NE.AND UP0, UPT, UR15, 0x1, UPT ;  /* 0x000000010f00788c */ /* 0x000fe4000bf05270 */
[----:B------:R-:W-:-:S02]  /*40a0*/  UPLOP3.LUT UP4, UPT, UPT, UPT, UPT, 0x40, 0x4 ;  /* 0x000000000004789c */ /* 0x000fc40003f8e870 */
[----:B------:R-:W-:Y:S01]  /*40b0*/  UISETP.GE.AND UP2, UPT, UR42, 0x1, UPT ;  /* 0x000000012a00788c */ /* 0x000fe2000bf46270 */
[----:B------:R-:W3:Y:S01]  /*40c0*/  LDCU.64 UR22, c[0x0][0xb28] ;  /* 0x00016500ff1677ac */ /* 0x000ee20008000a00 */
[----:B------:R-:W-:Y:S02]  /*40d0*/  UISETP.NE.AND.EX UP6, UPT, UR39, URZ, UPT, UP6 ;  /* 0x000000ff2700728c */ /* 0x000fe4000bfc5360 */
[----:B------:R-:W-:Y:S02]  /*40e0*/  UPRMT UR43, UR8, 0x654, UR43 ;  /* 0x00000654082b7896 */ /* 0x000fe4000800002b */
[----:B------:R-:W-:Y:S02]  /*40f0*/  UPRMT UR50, UR8, 0x654, UR33 ;  /* 0x0000065408327896 */ /* 0x000fe40008000021 */
[----:B------:R-:W-:Y:S02]  /*4100*/  UPRMT UR49, UR8, 0x654, UR25 ;  /* 0x0000065408317896 */ /* 0x000fe40008000019 */
[----:B------:R-:W-:-:S02]  /*4110*/  UPRMT UR48, UR8, 0x654, UR17 ;  /* 0x0000065408307896 */ /* 0x000fc40008000011 */
[----:B------:R-:W-:Y:S02]  /*4120*/  USHF.R.U32.HI UR52, URZ, UR45, UR52 ;  /* 0x0000002dff347299 */ /* 0x000fe40008011634 */
[----:B--2---:R-:W-:Y:S02]  /*4130*/  USHF.R.U32.HI UR51, URZ, UR54, UR51 ;  /* 0x00000036ff337299 */ /* 0x004fe40008011633 */
[----:B------:R-:W-:Y:S02]  /*4140*/  UISETP.NE.AND UP0, UPT, UR46, 0x1, UPT ;  /* 0x000000012e00788c */ /* 0x000fe4000bf05270 */
[----:B-1----:R-:W-:-:S11]  /*4150*/  UISETP.NE.AND UP3, UPT, UR4, 0x1, UPT ;  /* 0x000000010400788c */ /* 0x002fd6000bf65270 */
.L_x_86:
[C---:B------:R-:W-:Y:S02]  /*4160*/  LEA R8, R10.reuse, UR21, 0x3 ;  /* 0x000000150a087c11 */ /* 0x040fe4000f8e18ff */
[----:B------:R-:W-:Y:S02]  /*4170*/  SHF.L.U32 R5, R9, 0x1f, RZ ;  /* 0x0000001f09057819 */ /* 0x000fe400000006ff */
[----:B------:R-:W-:Y:S02]  /*4180*/  LEA R6, R10, UR21, 0x4 ;  /* 0x000000150a067c11 */ /* 0x000fe4000f8e20ff */
[----:B-1----:R-:W1:Y:S02]  /*4190*/  SYNCS.PHASECHK.TRANS64.TRYWAIT P0, [R8+URZ+0xa0], R5 ;  /* 0x0000a005080075a7 */ /* 0x002e6400080011ff */
[----:B-1----:R-:W-:Y:S05]  /*41a0*/  @!P0 BRA `(.L_x_76) ;  /* 0x0000005c00548947 */ /* 0x002fea0003800000 */
.L_x_162:
[----:B-1----:R-:W1:Y:S01]  /*41b0*/  LDS.128 R4, [R6+0x130] ;  /* 0x0001300006047984 */ /* 0x002e620000000c00 */
[----:B------:R-:W-:Y:S01]  /*41c0*/  UISETP.GE.AND UP0, UPT, UR42, 0x1, UPT ;  /* 0x000000012a00788c */ /* 0x000fe2000bf06270 */
[----:B------:R-:W-:Y:S01]  /*41d0*/  @!PT LDS RZ, [RZ] ;  /* 0x00000000fffff984 */ /* 0x000fe20000000800 */
[----:B------:R-:W-:Y:S01]  /*41e0*/  @!PT LDS RZ, [RZ] ;  /* 0x00000000fffff984 */ /* 0x000fe20000000800 */
[----:B------:R-:W-:Y:S01]  /*41f0*/  @!PT LDS RZ, [RZ] ;  /* 0x00000000fffff984 */ /* 0x000fe20000000800 */
[----:B------:R-:W-:Y:S01]  /*4200*/  @!PT LDS RZ, [RZ] ;  /* 0x00000000fffff984 */ /* 0x000fe20000000800 */
[----:B------:R2:W-:Y:S06]  /*4210*/  MEMBAR.ALL.CTA ;  /* 0x0000000000007992 */ /* 0x0005ec0000008000 */
[----:B--2---:R-:W2:Y:S01]  /*4220*/  FENCE.VIEW.ASYNC.S ;  /* 0x00000000000073c6 */ /* 0x004ea20000000000 */
[----:B-1----:R-:W-:Y:S11]  /*4230*/  LOP3.LUT P0, RZ, R6, 0x1, RZ, 0xc0, !PT ;  /* 0x0000000106ff7812 */ /* 0x002ff6000780c0ff */
[----:B------:R-:W-:Y:S02]  /*4240*/  @!UPT UIADD3 URZ, UPT, UPT, URZ, URZ, URZ ;  /* 0x000000fffffff290 */ /* 0x000fe4000fffe0ff */
[----:B--2---:R-:W-:Y:S01]  /*4250*/  VOTEU.ANY UP2, P0 ;  /* 0x0000000000ff7886 */ /* 0x004fe20000040100 */
[----:B------:R-:W-:Y:S11]  /*4260*/  PLOP3.LUT P0, PT, PT, PT, UP2, 0x80, 0x8 ;  /* 0x000000000008781c */ /* 0x000ff60003f0f028 */
[----:B------:R-:W-:Y:S02]  /*4270*/  @!UPT UIADD3 URZ, UPT, UPT, URZ, URZ, URZ ;  /* 0x000000fffffff290 */ /* 0x000fe4000fffe0ff */
[----:B------:R-:W-:Y:S02]  /*4280*/  @P0 SHF.R.U32.HI R0, RZ, 0x10, R5 ;  /* 0x00000010ff000819 */ /* 0x000fe40000011605 */
[----:B------:R-:W-:Y:S02]  /*4290*/  @P0 MOV R2, R4 ;  /* 0x0000000400020202 */ /* 0x000fe40000000f00 */
[----:B------:R-:W-:Y:S01]  /*42a0*/  @P0 R2UR UR4, R0 ;  /* 0x00000000000402ca */ /* 0x000fe200000e0000 */
[----:B------:R-:W-:Y:S01]  /*42b0*/  VIADD R0, R8, 0xb0 ;  /* 0x000000b008007836 */ /* 0x000fe20000000000 */
[----:B------:R-:W-:Y:S02]  /*42c0*/  @P0 LOP3.LUT R4, R5, 0xffff, RZ, 0xc0, !PT ;  /* 0x0000ffff05040812 */ /* 0x000fe400078ec0ff */
[----:B------:R-:W-:Y:S02]  /*42d0*/  @P0 R2UR UR6, R2 ;  /* 0x00000000020602ca */ /* 0x000fe400000e0000 */
[----:B------:R-:W-:Y:S02]  /*42e0*/  PRMT R0, RZ, 0x654, R0 ;  /* 0x00000654ff007816 */ /* 0x000fe40000000000 */
[----:B------:R-:W-:Y:S02]  /*42f0*/  @P0 R2UR UR5, R4 ;  /* 0x00000000040502ca */ /* 0x000fe400000e0000 */
[----:B------:R1:W-:Y:S03]  /*4300*/  SYNCS.ARRIVE.TRANS64.RED.A1T0 RZ, [R0+URZ], RZ ;  /* 0x000000ff00ff79a7 */ /* 0x0003e600081004ff */
[----:B------:R-:W-:Y:S04]  /*4310*/  @UP2 UMOV UR29, UR4 ;  /* 0x00000004001d2c82 */ /* 0x000fe80008000000 */
[----:B------:R-:W-:Y:S04]  /*4320*/  @UP2 UMOV UR14, UR6 ;  /* 0x00000006000e2c82 */ /* 0x000fe80008000000 */
[----:B------:R-:W-:Y:S01]  /*4330*/  @UP2 UMOV UR13, UR5 ;  /* 0x00000005000d2c82 */ /* 0x000fe20008000000 */
[----:B------:R-:W-:Y:S05]  /*4340*/  BRA.U !UP0, `(.L_x_77) ;  /* 0x0000000108c07547 */ /* 0x000fea000b800000 */
[----:B------:R-:W-:Y:S02]  /*4350*/  UIMAD.WIDE.U32 UR18, UR13, UR47, URZ ;  /* 0x0000002f0d1272a5 */ /* 0x000fe4000f8e00ff */
[----:B------:R-:W-:Y:S02]  /*4360*/  UP2UR UR16, UPR, URZ, 0x4 ;  /* 0x00000004ff107883 */ /* 0x000fe40008000000 */
[----:B------:R-:W-:Y:S02]  /*4370*/  UISETP.NE.AND UP2, UPT, UR46, 0x1, UPT ;  /* 0x000000012e00788c */ /* 0x000fe4000bf45270 */
[----:B------:R-:W-:Y:S02]  /*4380*/  UIMAD.WIDE.U32 UR26, UR14, UR44, URZ ;  /* 0x0000002c0e1a72a5 */ /* 0x000fe4000f8e00ff */
[----:B------:R-:W-:Y:S02]  /*4390*/  USEL UR4, UR37, UR51, !UP2 ;  /* 0x0000003325047287 */ /* 0x000fe4000d000000 */
[----:B------:R-:W-:Y:S02]  /*43a0*/  UISETP.NE.AND UP0, UPT, UR15, 0x1, UPT ;  /* 0x000000010f00788c */ /* 0x000fe4000bf05270 */
[----:B------:R-:W-:Y:S02]  /*43b0*/  UP2UR UR20, UPR, URZ, 0x2 ;  /* 0x00000002ff147883 */ /* 0x000fe40008000000 */
[----:B------:R-:W-:Y:S02]  /*43c0*/  UISETP.NE.AND UP1, UPT, UR42, 0x1, UPT ;  /* 0x000000012a00788c */ /* 0x000fe4000bf25270 */
[----:B---3--:R-:W-:Y:S02]  /*43d0*/  UIMAD.WIDE.U32 UR8, UR4, UR22, URZ ;  /* 0x00000016040872a5 */ /* 0x008fe4000f8e00ff */
[----:B------:R-:W-:Y:S01]  /*43e0*/  USEL UR7, UR40, UR52, !UP0 ;  /* 0x0000003428077287 */ /* 0x000fe2000c000000 */
[----:B------:R-:W-:Y:S02]  /*43f0*/  UMOV UR5, UR19 ;  /* 0x0000001300057c82 */ /* 0x000fe40008000000 */
[----:B------:R-:W-:Y:S02]  /*4400*/  USHF.R.U32.HI UR6, URZ, UR54, UR5 ;  /* 0x00000036ff067299 */ /* 0x000fe40008011605 */
[----:B------:R-:W-:Y:S02]  /*4410*/  UIMAD.WIDE.U32 UR10, UR7, UR22, URZ ;  /* 0x00000016070a72a5 */ /* 0x000fe4000f8e00ff */
[----:B------:R-:W-:Y:S02]  /*4420*/  USEL UR6, UR13, UR6, !UP2 ;  /* 0x000000060d067287 */ /* 0x000fe4000d000000 */
[----:B------:R-:W-:Y:S01]  /*4430*/  UISETP.NE.AND UP2, UPT, UR16, URZ, UPT ;  /* 0x000000ff1000728c */ /* 0x000fe2000bf45270 */
[----:B------:R-:W-:Y:S02]  /*4440*/  UMOV UR5, UR27 ;  /* 0x0000001b00057c82 */ /* 0x000fe40008000000 */
[----:B------:R-:W-:Y:S03]  /*4450*/  USHF.R.U32.HI UR12, URZ, UR45, UR5 ;  /* 0x0000002dff0c7299 */ /* 0x000fe60008011605 */
[----:B------:R-:W-:Y:S02]  /*4460*/  UMOV UR5, UR9 ;  /* 0x0000000900057c82 */ /* 0x000fe40008000000 */
[----:B------:R-:W-:Y:S03]  /*4470*/  @UP1 USHF.R.U32.HI UR4, URZ, UR23, UR5 ;  /* 0x00000017ff041299 */ /* 0x000fe60008011605 */
[----:B------:R-:W-:Y:S01]  /*4480*/  UMOV UR5, UR11 ;  /* 0x0000000b00057c82 */ /* 0x000fe20008000000 */
[----:B------:R-:W-:Y:S02]  /*4490*/  UIMAD UR4, UR42, UR4, URZ ;  /* 0x000000042a0472a4 */ /* 0x000fe4000f8e02ff */
[----:B------:R-:W-:Y:S02]  /*44a0*/  @UP1 USHF.R.U32.HI UR7, URZ, UR23, UR5 ;  /* 0x00000017ff071299 */ /* 0x000fe40008011605 */
[----:B------:R-:W-:Y:S02]  /*44b0*/  USEL UR5, UR14, UR12, !UP0 ;  /* 0x0000000c0e057287 */ /* 0x000fe4000c000000 */
[----:B------:R-:W-:Y:S02]  /*44c0*/  UIMAD.WIDE.U32 UR10, UR6, UR22, URZ ;  /* 0x00000016060a72a5 */ /* 0x000fe4000f8e00ff */
[----:B------:R-:W-:Y:S02]  /*44d0*/  UIMAD UR8, UR42, UR7, URZ ;  /* 0x000000072a0872a4 */ /* 0x000fe4000f8e02ff */
[----:B------:R-:W-:Y:S03]  /*44e0*/  UISETP.GE.AND UP0, UPT, UR6, UR4, UPT ;  /* 0x000000040600728c */ /* 0x000fe6000bf06270 */
[----:B------:R-:W-:Y:S01]  /*44f0*/  UMOV UR4, UR11 ;  /* 0x0000000b00047c82 */ /* 0x000fe20008000000 */
[----:B------:R-:W-:Y:S02]  /*4500*/  UISETP.GE.OR UP0, UPT, UR5, UR8, UP0 ;  /* 0x000000080500728c */ /* 0x000fe40008706670 */
[----:B------:R-:W-:Y:S02]  /*4510*/  USHF.R.U32.HI UR4, URZ, UR23, UR4 ;  /* 0x00000017ff047299 */ /* 0x000fe40008011604 */
[----:B------:R-:W-:Y:S02]  /*4520*/  UIMAD.WIDE.U32 UR8, UR5, UR22, URZ ;  /* 0x00000016050872a5 */ /* 0x000fe4000f8e00ff */
[----:B------:R-:W-:Y:S04]  /*4530*/  USEL UR10, UR6, UR4, !UP1 ;  /* 0x00000004060a7287 */ /* 0x000fe8000c800000 */
[----:B------:R-:W-:Y:S01]  /*4540*/  UIADD3 UR11, UPT, UPT, -UR10, URZ, URZ ;  /* 0x000000ff0a0b7290 */ /* 0x000fe2000fffe1ff */
[----:B------:R-:W-:Y:S02]  /*4550*/  @!UP0 UMOV UR4, UR9 ;  /* 0x0000000900048c82 */ /* 0x000fe40008000000 */
[----:B------:R-:W-:Y:S02]  /*4560*/  @!UP0 USHF.R.U32.HI UR4, URZ, UR23, UR4 ;  /* 0x00000017ff048299 */ /* 0x000fe40008011604 */
[----:B------:R-:W-:Y:S02]  /*4570*/  UIMAD UR8, UR42, UR11, UR6 ;  /* 0x0000000b2a0872a4 */ /* 0x000fe4000f8e0206 */
[----:B------:R-:W-:Y:S02]  /*4580*/  @!UP0 USEL UR4, UR5, UR4, !UP1 ;  /* 0x0000000405048287 */ /* 0x000fe4000c800000 */
[----:B------:R-:W-:Y:S02]  /*4590*/  UISETP.NE.AND UP1, UPT, UR20, URZ, UPT ;  /* 0x000000ff1400728c */ /* 0x000fe4000bf25270 */
[----:B------:R-:W-:Y:S02]  /*45a0*/  @!UP0 UIMAD UR8, UR7, UR8, UR4 ;  /* 0x00000008070882a4 */ /* 0x000fe4000f8e0204 */
[----:B------:R-:W-:Y:S02]  /*45b0*/  @!UP0 UIADD3 UR9, UPT, UPT, UR10, -UR4, URZ ;  /* 0x800000040a098290 */ /* 0x000fe4000fffe0ff */
[----:B------:R-:W-:Y:S02]  /*45c0*/  UIADD3 UR4, UPT, UPT, -UR5, URZ, URZ ;  /* 0x000000ff05047290 */ /* 0x000fe4000fffe1ff */
[----:B------:R-:W-:Y:S02]  /*45d0*/  UIADD3 UR7, UPT, UPT, -UR6, URZ, URZ ;  /* 0x000000ff06077290 */ /* 0x000fe4000fffe1ff */
[----:B------:R-:W-:Y:S02]  /*45e0*/  @!UP0 UIMAD UR6, UR9, UR42, UR5 ;  /* 0x0000002a090682a4 */ /* 0x000fe4000f8e0205 */
[----:B------:R-:W-:Y:S02]  /*45f0*/  UIMAD UR14, UR15, UR4, UR14 ;  /* 0x000000040f0e72a4 */ /* 0x000fe4000f8e020e */
[----:B------:R-:W-:Y:S01]  /*4600*/  UIMAD UR13, UR46, UR7, UR13 ;  /* 0x000000072e0d72a4 */ /* 0x000fe2000f8e020d */
[----:B------:R-:W-:Y:S02]  /*4610*/  @!UP0 UMOV UR5, UR8 ;  /* 0x0000000800058c82 */ /* 0x000fe40008000000 */
[----:B------:R-:W-:Y:S02]  /*4620*/  UIMAD UR14, UR5, UR15, UR14 ;  /* 0x0000000f050e72a4 */ /* 0x000fe4000f8e020e */
[----:B------:R-:W-:Y:S11]  /*4630*/  UIMAD UR13, UR6, UR46, UR13 ;  /* 0x0000002e060d72a4 */ /* 0x000ff6000f8e020d */
[----:B------:R-:W-:Y:S01]  /*4640*/  @!UPT UIADD3 URZ, UPT, UPT, URZ, URZ, URZ ;  /* 0x000000fffffff290 */ /* 0x000fe2000fffe0ff */
.L_x_77:
[----:B------:R-:W2:Y:S01]  /*4650*/  @!UP3 LDCU.128 UR8, c[0x0][0xb10] ;  /* 0x00016200ff08b7ac */ /* 0x000ea20008000c00 */
[----:B------:R-:W-:Y:S02]  /*4660*/  ISETP.NE.U32.AND P0, PT, RZ, UR38, PT ;  /* 0x00000026ff007c0c */ /* 0x000fe4000bf05070 */
[----:B------:R-:W-:Y:S02]  /*4670*/  SHF.L.U32 R4, R11, 0x1f, RZ ;  /* 0x0000001f0b047819 */ /* 0x000fe400000006ff */
[----:B------:R-:W-:Y:S01]  /*4680*/  ISETP.NE.AND.EX P0, PT, RZ, UR39, PT, P0 ;  /* 0x00000027ff007c0c */ /* 0x000fe2000bf05300 */
[----:B------:R-:W4:Y:S01]  /*4690*/  @!UP3 LDCU UR5, c[0x0][0xb0c] ;  /* 0x00016180ff05b7ac */ /* 0x000f220008000800 */
[----:B------:R-:W-:Y:S02]  /*46a0*/  USHF.L.U32 UR35, UR30, 0x6, URZ ;  /* 0x000000061e237899 */ /* 0x000fe400080006ff */
[----:B------:R-:W-:Y:S02]  /*46b0*/  USHF.L.U32 UR34, UR31, 0x8, URZ ;  /* 0x000000081f227899 */ /* 0x000fe400080006ff */
[----:B--2---:R-:W-:Y:S07]  /*46c0*/  UIMAD.WIDE.U32 UR6, UR14, UR8, URZ ;  /* 0x000000080e0672a5 */ /* 0x004fee000f8e00ff */
[----:B------:R-:W-:Y:S01]  /*46d0*/  @!UP3 UMOV UR4, UR7 ;  /* 0x000000070004bc82 */ /* 0x000fe20008000000 */
[----:B----4-:R-:W-:Y:S02]  /*46e0*/  @!UP3 UISETP.NE.AND UP0, UPT, UR5, 0x1, UPT ;  /* 0x000000010500b88c */ /* 0x010fe4000bf05270 */
[----:B------:R-:W-:Y:S02]  /*46f0*/  @!UP3 USHF.R.U32.HI UR4, URZ, UR9, UR4 ;  /* 0x00000009ff04b299 */ /* 0x000fe40008011604 */
[----:B------:R-:W-:Y:S02]  /*4700*/  UIMAD.WIDE.U32 UR6, UR13, UR11, URZ ;  /* 0x0000000b0d0672a5 */ /* 0x000fe4000f8e00ff */
[----:B------:R-:W-:Y:S02]  /*4710*/  @!UP3 USEL UR8, UR14, UR4, !UP0 ;  /* 0x000000040e08b287 */ /* 0x000fe4000c000000 */
[----:B------:R-:W-:Y:S03]  /*4720*/  @!UP3 UISETP.NE.AND UP0, UPT, UR10, 0x1, UPT ;  /* 0x000000010a00b88c */ /* 0x000fe6000bf05270 */
[----:B------:R-:W-:Y:S02]  /*4730*/  @!UP3 UMOV UR6, UR7 ;  /* 0x000000070006bc82 */ /* 0x000fe40008000000 */
[----:B------:R-:W2:Y:S02]  /*4740*/  @!UP3 LDCU UR4, c[0x0][0xb20] ;  /* 0x00016400ff04b7ac */ /* 0x000ea40008000800 */
[----:B--2---:R-:W-:Y:S04]  /*4750*/  @!UP3 USHF.R.U32.HI UR6, URZ, UR4, UR6 ;  /* 0x00000004ff06b299 */ /* 0x004fe80008011606 */
[----:B------:R-:W-:Y:S04]  /*4760*/  @!UP3 USEL UR6, UR13, UR6, !UP0 ;  /* 0x000000060d06b287 */ /* 0x000fe8000c000000 */
[----:B------:R-:W-:Y:S02]  /*4770*/  @!UP3 UIADD3 UR4, UPT, UPT, -UR8, UR6, URZ ;  /* 0x000000060804b290 */ /* 0x000fe4000fffe1ff */
[----:B------:R-:W-:Y:S02]  /*4780*/  @!UP3 UIADD3 UR6, UPT, UPT, UR8, -UR6, URZ ;  /* 0x800000060806b290 */ /* 0x000fe4000fffe0ff */
[----:B------:R-:W-:Y:S02]  /*4790*/  @!UP3 UIMAD UR14, UR4, UR5, UR14 ;  /* 0x00000005040eb2a4 */ /* 0x000fe4000f8e020e */
[----:B------:R-:W-:Y:S01]  /*47a0*/  @!UP3 UIMAD UR13, UR6, UR10, UR13 ;  /* 0x0000000a060db2a4 */ /* 0x000fe2000f8e020d */
[----:B------:R-:W-:Y:S11]  /*47b0*/  BRA.U UP4, `(.L_x_78) ;  /* 0x0000000104107547 */ /* 0x000ff6000b800000 */
[----:B-1----:R-:W-:Y:S04]  /*47c0*/  MOV R0, UR41 ;  /* 0x0000002900007c02 */ /* 0x002fe80008000f00 */
[----:B------:R-:W-:Y:S04]  /*47d0*/  SHF.L.U32 R5, R0, 0x1f, RZ ;  /* 0x0000001f00057819 */ /* 0x000fe800000006ff */
[----:B------:R-:W1:Y:S02]  /*47e0*/  SYNCS.PHASECHK.TRANS64.TRYWAIT P1, [UR21+0x98], R5 ;  /* 0x00009805ff0075a7 */ /* 0x000e640008021115 */
[----:B-1----:R-:W-:Y:S05]  /*47f0*/  @!P1 BRA `(.L_x_79) ;  /* 0x0000005400d49947 */ /* 0x002fea0003800000 */
.L_x_78:
[----:B------:R-:W-:Y:S05]  /*4800*/  BRA.U !UP6, `(.L_x_80) ;  /* 0x000000010e387547 */ /* 0x000fea000b800000 */
[----:B------:R-:W-:Y:S01]  /*4810*/  UPLOP3.LUT UP1, UPT, UPT, UPT, UP5, 0x80, 0x8 ;  /* 0x000000000008789c */ /* 0x000fe20003f2f050 */
[----:B-1----:R-:W-:Y:S01]  /*4820*/  HFMA2 R0, -RZ, RZ, 0, 5.9604644775390625e-08 ;  /* 0x00000001ff007431 */ /* 0x002fe200000001ff */
[----:B------:R-:W1:Y:S01]  /*4830*/  LDCU.64 UR8, c[0x0][0x358] ;  /* 0x00006b00ff0877ac */ /* 0x000e620008000a00 */
[----:B------:R-:W-:Y:S03]  /*4840*/  IMAD.MOV.U32 R85, RZ, RZ, 0x1 ;  /* 0x00000001ff557424 */ /* 0x000fe600078e00ff */
[----:B------:R-:W-:Y:S05]  /*4850*/  PLOP3.LUT P1, PT, PT, PT, UP1, 0x80, 0x8 ;  /* 0x000000000008781c */ /* 0x000fea0003f2f018 */
[----:B------:R-:W2:Y:S01]  /*4860*/  @UP1 LDCU.64 UR4, c[0x0][0x888] ;  /* 0x00011100ff0417ac */ /* 0x000ea20008000a00 */
[----:B------:R-:W-:Y:S07]  /*4870*/  @UP1 UIMAD UR6, UR36, UR38, URZ ;  /* 0x00000026240612a4 */ /* 0x000fee000f8e02ff */
[----:B------:R-:W-:Y:S01]  /*4880*/  @!P1 PRMT R85, R0, 0x7610, R85 ;  /* 0x0000761000559816 */ /* 0x000fe20000000055 */
[----:B--2---:R-:W-:Y:S06]  /*4890*/  @UP1 UIMAD.WIDE UR4, UR6, 0x4, UR4 ;  /* 0x00000004060418a5 */ /* 0x004fec000f8e0204 */
[----:B------:R-:W-:Y:S01]  /*48a0*/  IMAD.U32 R6, RZ, RZ, UR4 ;  /* 0x00000004ff067e24 */ /* 0x000fe2000f8e00ff */
[----:B------:R-:W-:Y:S04]  /*48b0*/  MOV R7, UR5 ;  /* 0x0000000500077c02 */ /* 0x000fe80008000f00 */
[----:B------:R-:W2:Y:S01]  /*48c0*/  @!UP1 LDCU UR4, c[0x0][0x880] ;  /* 0x00011000ff0497ac */ /* 0x000ea20008000800 */
[----:B-1---5:R4:W5:Y:S02]  /*48d0*/  @P1 LDG.E R41, desc[UR8][R6.64] ;  /* 0x0000000806291981 */ /* 0x022964000c1e1900 */
[----:B--2-4-:R-:W-:Y:S07]  /*48e0*/  @!P1 IMAD.U32 R41, RZ, RZ, UR4 ;  /* 0x00000004ff299e24 */ /* 0x014fee000f8e00ff */
.L_x_80:
[----:B-----5:R-:W-:Y:S01]  /*48f0*/  @!P0 FSETP.EQ.AND P2, PT, R41, RZ, PT ;  /* 0x000000ff2900820b */ /* 0x020fe20003f42000 */
[----:B------:R-:W-:Y:S01]  /*4900*/  @!UPT UIADD3 URZ, UPT, UPT, URZ, URZ, URZ ;  /* 0x000000fffffff290 */ /* 0x000fe2000fffe0ff */
[----:B------:R-:W-:Y:S11]  /*4910*/  @!P0 BRA `(.L_x_81) ;  /* 0x0000000000148947 */ /* 0x000ff60003800000 */
[----:B------:R-:W-:Y:S02]  /*4920*/  LOP3.LUT P0, RZ, R85, 0xff, RZ, 0xc0, !PT ;  /* 0x000000ff55ff7812 */ /* 0x000fe4000780c0ff */
[----:B------:R-:W-:Y:S04]  /*4930*/  PLOP3.LUT P2, PT, PT, PT, UP1, 0x80, 0x8 ;  /* 0x000000000008781c */ /* 0x000fe80003f4f018 */
[----:B------:R-:W-:Y:S07]  /*4940*/  PLOP3.LUT P2, PT, P2, PT, PT, 0x8, 0x80 ;  /* 0x000000000080781c */ /* 0x000fee000174e170 */
[----:B------:R-:W-:Y:S11]  /*4950*/  @P0 FSETP.EQ.AND P2, PT, R41, RZ, PT ;  /* 0x000000ff2900020b */ /* 0x000ff60003f42000 */
[----:B------:R-:W-:Y:S02]  /*4960*/  @!UPT UIADD3 URZ, UPT, UPT, URZ, URZ, URZ ;  /* 0x000000fffffff290 */ /* 0x000fe4000fffe0ff */
.L_x_81:
[----:B------:R-:W2:Y:S01]  /*4970*/  SYNCS.PHASECHK.TRANS64.TRYWAIT P0, [UR21+0x70], R4 ;  /* 0x00007004ff0075a7 */ /* 0x000ea20008001115 */
[----:B------:R-:W-:Y:S04]  /*4980*/  ELECT P1, URZ, PT ;  /* 0x0000000000ff782f */ /* 0x000fe80003820000 */
[----:B------:R-:W-:Y:S01]  /*4990*/  PLOP3.LUT P1, PT, P2, P1, PT, 0xf2, 0x2f ;  /* 0x00000000002f781c */ /* 0x000fe20001723e72 */
[----:B------:R-:W-:Y:S01]  /*49a0*/  @!UPT UIADD3 URZ, UPT, UPT, URZ, URZ, URZ ;  /* 0x000000fffffff290 */ /* 0x000fe2000fffe0ff */
[----:B--2---:R-:W-:Y:S11]  /*49b0*/  @!P0 BRA `(.L_x_82) ;  /* 0x00000054007c8947 */ /* 0x004ff60003800000 */
.L_x_165:
[----:B------:R-:W-:Y:S01]  /*49c0*/  @!P1 IADD3 R2, P0, PT, R12, 0x580, RZ ;  /* 0x000005800c029810 */ /* 0x000fe20007f1e0ff */
[----:B------:R-:W-:Y:S01]  /*49d0*/  VOTEU.ALL UP0, P1 ;  /* 0x0000000000ff7886 */ /* 0x000fe20000800000 */
[----:B------:R-:W-:Y:S01]  /*49e0*/  UMOV UR6, 0x0 ;  /* 0x0000000000067882 */ /* 0x000fe20000000000 */
[----:B------:R-:W-:Y:S01]  /*49f0*/  UMOV UR7, 0x10000000 ;  /* 0x1000000000077882 */ /* 0x000fe20000000000 */
[----:B------:R-:W-:Y:S01]  /*4a00*/  @!P1 R2UR UR5, R2 ;  /* 0x00000000020592ca */ /* 0x000fe200000e0000 */
[----:B-1----:R-:W-:Y:S01]  /*4a10*/  @!P1 IMAD.X R0, RZ, RZ, R13, P0 ;  /* 0x000000ffff009224 */ /* 0x002fe200000e060d */
[----:B------:R-:W-:Y:S01]  /*4a20*/  @!UP0 UIADD3 UR32, UPT, UPT, UR21, 0x200, URZ ;  /* 0x0000020015208890 */ /* 0x000fe2000fffe0ff */
[----:B------:R-:W-:Y:S03]  /*4a30*/  VOTEU.ALL UP0, P1 ;  /* 0x0000000000ff7886 */ /* 0x000fe60000800000 */
[----:B------:R-:W-:Y:S01]  /*4a40*/  @!P1 R2UR UR4, R0 ;  /* 0x00000000000492ca */ /* 0x000fe200000e0000 */
[----:B------:R-:W-:Y:S06]  /*4a50*/  @!P1 IMAD.MOV.U32 R0, RZ, RZ, 0x1000 ;  /* 0x00001000ff009424 */ /* 0x000fec00078e00ff */
[----:B------:R-:W-:Y:S06]  /*4a60*/  IMAD.U32 R6, RZ, RZ, UR5 ;  /* 0x00000005ff067e24 */ /* 0x000fec000f8e00ff */
[----:B------:R-:W-:Y:S01]  /*4a70*/  IMAD.U32 R7, RZ, RZ, UR4 ;  /* 0x00000004ff077e24 */ /* 0x000fe2000f8e00ff */
[----:B------:R-:W-:Y:S04]  /*4a80*/  @!P1 R2UR UR4, R6 ;  /* 0x00000000060492ca */ /* 0x000fe800000e0000 */
[----:B------:R-:W-:Y:S11]  /*4a90*/  @!P1 R2UR UR5, R7 ;  /* 0x00000000070592ca */ /* 0x000ff600000e0000 */
[----:B------:R-:W-:Y:S02]  /*4aa0*/  @!UPT UIADD3 URZ, UPT, UPT, URZ, URZ, URZ ;  /* 0x000000fffffff290 */ /* 0x000fe4000fffe0ff */
[----:B------:R1:W-:Y:S01]  /*4ab0*/  @!UP0 UTMALDG.3D [UR32], [UR4], desc[UR6] ;  /* 0x00000620040085b4 */ /* 0x0003e20008011000 */
[----:B------:R1:W-:Y:S01]  /*4ac0*/  @!P1 SYNCS.ARRIVE.TRANS64.RED.A0TR RZ, [UR21+0x50], R0 ;  /* 0x00005000ffff99a7 */ /* 0x0003e20008300415 */
[----:B------:R-:W-:Y:S01]  /*4ad0*/  SYNCS.ARRIVE.TRANS64.RED.A1T0 RZ, [UR50], RZ ;  /* 0x000000ffffff79a7 */ /* 0x000fe20008100432 */
[----:B------:R-:W2:Y:S02]  /*4ae0*/  SYNCS.PHASECHK.TRANS64.TRYWAIT P0, [UR21+0x78], R4 ;  /* 0x00007804ff0075a7 */ /* 0x000ea40008001115 */
[----:B-12---:R-:W-:Y:S05]  /*4af0*/  @!P0 BRA `(.L_x_83) ;  /* 0x0000005400448947 */ /* 0x006fea0003800000 */
.L_x_167:
[----:B------:R-:W-:Y:S01]  /*4b00*/  @!P1 IADD3 R2, P0, PT, R12, 0x580, RZ ;  /* 0x000005800c029810 */ /* 0x000fe20007f1e0ff */
[----:B------:R-:W-:Y:S01]  /*4b10*/  VOTEU.ALL UP0, P1 ;  /* 0x0000000000ff7886 */ /* 0x000fe20000800000 */
[----:B------:R-:W-:Y:S01]  /*4b20*/  UMOV UR6, 0x0 ;  /* 0x0000000000067882 */ /* 0x000fe20000000000 */
[----:B------:R-:W-:Y:S01]  /*4b30*/  UMOV UR7, 0x10000000 ;  /* 0x1000000000077882 */ /* 0x000fe20000000000 */
[----:B------:R-:W-:Y:S01]  /*4b40*/  @!P1 R2UR UR5, R2 ;  /* 0x00000000020592ca */ /* 0x000fe200000e0000 */
[----:B------:R-:W-:Y:S01]  /*4b50*/  @!P1 IMAD.X R0, RZ, RZ, R13, P0 ;  /* 0x000000ffff009224 */ /* 0x000fe200000e060d */
[----:B------:R-:W-:Y:S02]  /*4b60*/  @!UP0 UIADD3 UR26, UPT, UPT, UR34, 0x40, URZ ;  /* 0x00000040221a8890 */ /* 0x000fe4000fffe0ff */
[----:B------:R-:W-:Y:S02]  /*4b70*/  @!UP0 UIADD3 UR24, UPT, UPT, UR21, 0x1200, URZ ;  /* 0x0000120015188890 */ /* 0x000fe4000fffe0ff */
[----:B------:R-:W-:Y:S01]  /*4b80*/  @!P1 R2UR UR4, R0 ;  /* 0x00000000000492ca */ /* 0x000fe200000e0000 */
[----:B------:R-:W-:Y:S01]  /*4b90*/  VOTEU.ALL UP0, P1 ;  /* 0x0000000000ff7886 */ /* 0x000fe20000800000 */
[----:B------:R-:W-:Y:S01]  /*4ba0*/  @!P1 IMAD.MOV.U32 R0, RZ, RZ, 0x1000 ;  /* 0x00001000ff009424 */ /* 0x000fe200078e00ff */
[----:B------:R-:W-:Y:S01]  /*4bb0*/  UMOV UR27, UR35 ;  /* 0x00000023001b7c82 */ /* 0x000fe20008000000 */
[----:B------:R-:W-:Y:S03]  /*4bc0*/  UMOV UR28, UR36 ;  /* 0x00000024001c7c82 */ /* 0x000fe60008000000 */
        /* <DEDUP_REMOVED lines=8> */
[----:B------:R-:W4:Y:S02]  /*4c50*/  SYNCS.PHASECHK.TRANS64.TRYWAIT P0, [UR21+0x80], R4 ;  /* 0x00008004ff0075a7 */ /* 0x000f240008001115 */
[----:B--2-4-:R-:W-:Y:S05]  /*4c60*/  @!P0 BRA `(.L_x_84) ;  /* 0x0000005400008947 */ /* 0x014fea0003800000 */
.L_x_169:
[----:B------:R-:W-:Y:S01]  /*4c70*/  @!P1 IADD3 R2, P0, PT, R12, 0x580, RZ ;  /* 0x000005800c029810 */ /* 0x000fe20007f1e0ff */
[----:B------:R-:W-:Y:S01]  /*4c80*/  VOTEU.ALL UP0, P1 ;  /* 0x0000000000ff7886 */ /* 0x000fe20000800000 */
[----:B------:R-:W-:Y:S01]  /*4c90*/  UMOV UR6, 0x0 ;  /* 0x0000000000067882 */ /* 0x000fe20000000000 */
[----:B------:R-:W-:Y:S01]  /*4ca0*/  UMOV UR7, 0x10000000 ;  /* 0x1000000000077882 */ /* 0x000fe20000000000 */
[----:B------:R-:W-:Y:S01]  /*4cb0*/  @!P1 R2UR UR5, R2 ;  /* 0x00000000020592ca */ /* 0x000fe200000e0000 */
[----:B------:R-:W-:Y:S01]  /*4cc0*/  @!P1 IMAD.X R0, RZ, RZ, R13, P0 ;  /* 0x000000ffff009224 */ /* 0x000fe200000e060d */
[----:B------:R-:W-:Y:S01]  /*4cd0*/  @!UP0 UIADD3 UR18, UPT, UPT, UR34, 0x80, URZ ;  /* 0x0000008022128890 */ /* 0x000fe2000fffe0ff */
[----:B------:R-:W-:Y:S01]  /*4ce0*/  VIADD R10, R10, 0x1 ;  /* 0x000000010a0a7836 */ /* 0x000fe20000000000 */
        /* <DEDUP_REMOVED lines=16> */
.L_x_171:
[----:B------:R-:W-:Y:S01]  /*4df0*/  @!P1 IADD3 R2, P0, PT, R12, 0x580, RZ ;  /* 0x000005800c029810 */ /* 0x000fe20007f1e0ff */
[----:B------:R-:W-:Y:S01]  /*4e00*/  VOTEU.ALL UP0, P1 ;  /* 0x0000000000ff7886 */ /* 0x000fe20000800000 */
[----:B------:R-:W-:Y:S01]  /*4e10*/  UMOV UR6, 0x0 ;  /* 0x0000000000067882 */ /* 0x000fe20000000000 */
[----:B------:R-:W-:Y:S01]  /*4e20*/  UMOV UR7, 0x10000000 ;  /* 0x1000000000077882 */ /* 0x000fe20000000000 */
[----:B------:R-:W-:Y:S01]  /*4e30*/  @!P1 R2UR UR5, R2 ;  /* 0x00000000020592ca */ /* 0x000fe200000e0000 */
[----:B------:R-:W-:Y:S01]  /*4e40*/  @!P1 IMAD.X R0, RZ, RZ, R13, P0 ;  /* 0x000000ffff009224 */ /* 0x000fe200000e060d */
[----:B------:R-:W-:Y:S01]  /*4e50*/  @!UP0 UIADD3 UR10, UPT, UPT, UR34, 0xc0, URZ ;  /* 0x000000c0220a8890 */ /* 0x000fe2000fffe0ff */
[----:B------:R-:W-:Y:S01]  /*4e60*/  R2UR UR16, R87 ;  /* 0x00000000571072ca */ /* 0x000fe200000e0000 */
[----:B------:R-:W-:Y:S01]  /*4e70*/  @!UP0 UIADD3 UR8, UPT, UPT, UR21, 0x3200, URZ ;  /* 0x0000320015088890 */ /* 0x000fe2000fffe0ff */
[----:B------:R-:W-:Y:S01]  /*4e80*/  ISETP.NE.AND P0, PT, R10, 0x2, PT ;  /* 0x000000020a00780c */ /* 0x000fe20003f05270 */
[----:B------:R-:W-:Y:S01]  /*4e90*/  @!UP0 UIADD3 UR9, UPT, UPT, UR21, 0x68, URZ ;  /* 0x0000006815098890 */ /* 0x000fe2000fffe0ff */
[----:B------:R-:W-:Y:S01]  /*4ea0*/  @!P1 R2UR UR4, R0 ;  /* 0x00000000000492ca */ /* 0x000fe200000e0000 */
[----:B------:R-:W-:Y:S01]  /*4eb0*/  VOTEU.ALL UP0, P1 ;  /* 0x0000000000ff7886 */ /* 0x000fe20000800000 */
[----:B------:R-:W-:Y:S01]  /*4ec0*/  UMOV UR11, UR35 ;  /* 0x00000023000b7c82 */ /* 0x000fe20008000000 */
[----:B------:R-:W-:Y:S01]  /*4ed0*/  UMOV UR12, UR36 ;  /* 0x00000024000c7c82 */ /* 0x000fe20008000000 */
[----:B------:R-:W-:Y:S01]  /*4ee0*/  SEL R0, RZ, 0x1, P0 ;  /* 0x00000001ff007807 */ /* 0x000fe20000000000 */
[----:B------:R-:W-:Y:S01]  /*4ef0*/  UIADD3 UR31, UPT, UPT, UR13, UR59, URZ ;  /* 0x0000003b0d1f7290 */ /* 0x000fe2000fffe0ff */
[----:B-1----:R-:W-:Y:S01]  /*4f00*/  IMAD.U32 R4, RZ, RZ, UR5 ;  /* 0x00000005ff047e24 */ /* 0x002fe2000f8e00ff */
[----:B------:R-:W-:Y:S01]  /*4f10*/  LOP3.LUT R11, R11, 0x1, RZ, 0x3c, !PT ;  /* 0x000000010b0b7812 */ /* 0x000fe200078e3cff */
[----:B------:R-:W-:Y:S01]  /*4f20*/  UMOV UR36, UR29 ;  /* 0x0000001d00247c82 */ /* 0x000fe20008000000 */
[----:B------:R-:W-:Y:S01]  /*4f30*/  LOP3.LUT R9, R9, R0, RZ, 0x3c, !PT ;  /* 0x0000000009097212 */ /* 0x000fe200078e3cff */
[----:B------:R-:W-:Y:S01]  /*4f40*/  UIADD3 UR30, UPT, UPT, UR14, UR16, URZ ;  /* 0x000000100e1e7290 */ /* 0x000fe2000fffe0ff */
[----:B------:R-:W-:Y:S01]  /*4f50*/  SEL R10, R10, RZ, P0 ;  /* 0x000000ff0a0a7207 */ /* 0x000fe20000000000 */
[----:B------:R-:W-:Y:S01]  /*4f60*/  UPLOP3.LUT UP4, UPT, UPT, UPT, UPT, 0x80, 0x8 ;  /* 0x000000000008789c */ /* 0x000fe20003f8f070 */
[----:B------:R-:W-:Y:S01]  /*4f70*/  IMAD.U32 R5, RZ, RZ, UR4 ;  /* 0x00000004ff057e24 */ /* 0x000fe2000f8e00ff */
[----:B------:R-:W-:Y:S04]  /*4f80*/  @!P1 R2UR UR4, R4 ;  /* 0x00000000040492ca */ /* 0x000fe800000e0000 */
[----:B------:R-:W-:Y:S11]  /*4f90*/  @!P1 R2UR UR5, R5 ;  /* 0x00000000050592ca */ /* 0x000ff600000e0000 */
[----:B------:R-:W-:Y:S02]  /*4fa0*/  @!UPT UIADD3 URZ, UPT, UPT, URZ, URZ, URZ ;  /* 0x000000fffffff290 */ /* 0x000fe4000fffe0ff */
[----:B------:R1:W-:Y:S01]  /*4fb0*/  @!UP0 UTMALDG.3D [UR8], [UR4], desc[UR6] ;  /* 0x00000608040085b4 */ /* 0x0003e20008011000 */
[----:B------:R1:W-:Y:S01]  /*4fc0*/  @!P1 SYNCS.ARRIVE.TRANS64.RED.A0TR RZ, [UR21+0x68], R3 ;  /* 0x00006803ffff99a7 */ /* 0x0003e20008300415 */
[----:B------:R-:W-:Y:S01]  /*4fd0*/  SYNCS.ARRIVE.TRANS64.RED.A1T0 RZ, [UR43], RZ ;  /* 0x000000ffffff79a7 */ /* 0x000fe2000810042b */
[----:B------:R-:W-:Y:S05]  /*4fe0*/  BRA.U UP2, `(.L_x_86) ;  /* 0xfffffff1025c7547 */ /* 0x000fea000b83ffff */
[----:B-1----:R-:W-:-:S04]  /*4ff0*/  SHF.L.U32 R3, R11, 0x1f, RZ ;  /* 0x0000001f0b037819 */ /* 0x002fc800000006ff */
[----:B------:R-:W1:Y:S02]  /*5000*/  SYNCS.PHASECHK.TRANS64.TRYWAIT P0, [UR21+0x70], R3 ;  /* 0x00007003ff0075a7 */ /* 0x000e640008001115 */
[----:B-1----:R-:W-:Y:S05]  /*5010*/  @!P0 BRA `(.L_x_87) ;  /* 0x0000005000448947 */ /* 0x002fea0003800000 */
.L_x_173:
[----:B------:R-:W2:Y:S02]  /*5020*/  SYNCS.PHASECHK.TRANS64.TRYWAIT P0, [UR21+0x78], R3 ;  /* 0x00007803ff0075a7 */ /* 0x000ea40008001115 */
[----:B--2---:R-:W-:Y:S05]  /*5030*/  @!P0 BRA `(.L_x_88) ;  /* 0x0000005000548947 */ /* 0x004fea0003800000 */
.L_x_175:
[----:B------:R-:W2:Y:S02]  /*5040*/  SYNCS.PHASECHK.TRANS64.TRYWAIT P0, [UR21+0x80], R3 ;  /* 0x00008003ff0075a7 */ /* 0x000ea40008001115 */
[----:B--2---:R-:W-:Y:S05]  /*5050*/  @!P0 BRA `(.L_x_89) ;  /* 0x0000005000648947 */ /* 0x004fea0003800000 */
.L_x_177:
[----:B-1----:R-:W-:-:S07]  /*5060*/  MOV R0, UR21 ;  /* 0x0000001500007c02 */ /* 0x002fce0008000f00 */
.L_x_90:
[----:B-1----:R-:W-:-:S04]  /*5070*/  SHF.L.U32 R3, R11, 0x1f, RZ ;  /* 0x0000001f0b037819 */ /* 0x002fc800000006ff */
[----:B------:R1:W2:Y:S03]  /*5080*/  SYNCS.PHASECHK.TRANS64.TRYWAIT P0, [R0+URZ+0x88], R3 ;  /* 0x00008803000075a7 */ /* 0x0002a600080011ff */
[----:B--2---:R-:W-:Y:S05]  /*5090*/  @!P0 NANOSLEEP.SYNCS 0x989680 ;  /* 0x009896800000895d */ /* 0x004fea0003900000 */
[----:B------:R-:W2:Y:S02]  /*50a0*/  @!P0 SYNCS.PHASECHK.TRANS64 P0, [R0+URZ+0x88], R3 ;  /* 0x00008803000085a7 */ /* 0x000ea400080010ff */
[----:B--23--:R-:W-:Y:S05]  /*50b0*/  @P0 EXIT ;  /* 0x000000000000094d */ /* 0x00cfea0003800000 */
[----:B------:R-:W-:Y:S05]  /*50c0*/  BRA `(.L_x_90) ;  /* 0xfffffffc00e87947 */ /* 0x000fea000383ffff */
.L_x_75:
[----:B------:R-:W-:-:S06]  /*50d0*/  UISETP.GE.AND UP0, UPT, UR18, 0x4, UPT ;  /* 0x000000041200788c */ /* 0x000fcc000bf06270 */
[----:B------:R-:W-:-:S13]  /*50e0*/  PLOP3.LUT P0, PT, PT, PT, UP0, 0x80, 0x8 ;  /* 0x000000000008781c */ /* 0x000fda0003f0f008 */
[----:B-1----:R-:W-:Y:S05]  /*50f0*/  @!P0 EXIT ;  /* 0x000000000000894d */ /* 0x002fea0003800000 */
[----:B------:R-:W1:Y:S08]  /*5100*/  S2UR UR4, SR_CgaCtaId ;  /* 0x00000000000479c3 */ /* 0x000e700000008800 */
[----:B------:R-:W-:Y:S01]  /*5110*/  BAR.SYNC.DEFER_BLOCKING 0x6, 0xa0 ;  /* 0x0182800000007b1d */ /* 0x000fe20000010000 */
[C---:B------:R-:W-:Y:S01]  /*5120*/  IMAD.SHL.U32 R7, R95.reuse, 0x40, RZ ;  /* 0x000000405f077824 */ /* 0x040fe200078e00ff */
[C---:B------:R-:W-:Y:S01]  /*5130*/  LOP3.LUT R97, R95.reuse, 0x60, RZ, 0xc0, !PT ;  /* 0x000000605f617812 */ /* 0x040fe200078ec0ff */
[----:B------:R-:W-:-:S02]  /*5140*/  IMAD.SHL.U32 R4, R95, 0x20, RZ ;  /* 0x000000205f047824 */ /* 0x000fc400078e00ff */
[----:B------:R-:W-:Y:S02]  /*5150*/  HFMA2 R36, -RZ, RZ, 0, 0 ;  /* 0x00000000ff247431 */ /* 0x000fe400000001ff */
[----:B------:R-:W-:Y:S01]  /*5160*/  IMAD.SHL.U32 R6, R95, 0x2, RZ ;  /* 0x000000025f067824 */ /* 0x000fe200078e00ff */
[----:B------:R-:W-:Y:S01]  /*5170*/  UMOV UR44, 0x400 ;  /* 0x00000400002c7882 */ /* 0x000fe20000000000 */
[----:B------:R-:W2:Y:S01]  /*5180*/  LDC.64 R82, c[0x0][0x8b0] ;  /* 0x00022c00ff527b82 */ /* 0x000ea20000000a00 */
[----:B------:R-:W-:Y:S01]  /*5190*/  LOP3.LUT R5, R7, 0x180, RZ, 0xc0, !PT ;  /* 0x0000018007057812 */ /* 0x000fe200078ec0ff */
[----:B------:R-:W-:Y:S01]  /*51a0*/  IMAD.U32 R37, R95, 0x10000, RZ ;  /* 0x000100005f257824 */ /* 0x000fe200078e00ff */
[----:B------:R-:W-:Y:S01]  /*51b0*/  LOP3.LUT R4, R4, 0xc00, RZ, 0xc0, !PT ;  /* 0x00000c0004047812 */ /* 0x000fe200078ec0ff */
[----:B------:R-:W-:Y:S01]  /*51c0*/  IMAD.MOV.U32 R94, RZ, RZ, RZ ;  /* 0x000000ffff5e7224 */ /* 0x000fe200078e00ff */
[----:B------:R-:W-:Y:S01]  /*51d0*/  LOP3.LUT R6, R5, 0x20, R6, 0xf8, !PT ;  /* 0x0000002005067812 */ /* 0x000fe200078ef806 */
[----:B------:R-:W-:Y:S01]  /*51e0*/  IMAD.SHL.U32 R5, R95, 0x8, RZ ;  /* 0x000000085f057824 */ /* 0x000fe200078e00ff */
[----:B------:R-:W-:Y:S01]  /*51f0*/  LOP3.LUT R4, R4, 0x40, R7, 0xf8, !PT ;  /* 0x0000004004047812 */ /* 0x000fe200078ef807 */
[----:B------:R-:W3:Y:S01]  /*5200*/  LDC.64 R80, c[0x0][0x8a8] ;  /* 0x00022a00ff507b82 */ /* 0x000ee20000000a00 */
[----:B------:R-:W-:Y:S01]  /*5210*/  LOP3.LUT R37, R37, 0x600000, RZ, 0xc0, !PT ;  /* 0x0060000025257812 */ /* 0x000fe200078ec0ff */
[----:B------:R-:W-:Y:S01]  /*5220*/  IMAD.MOV.U32 R89, RZ, RZ, RZ ;  /* 0x000000ffff597224 */ /* 0x000fe200078e00ff */
[----:B------:R-:W-:-:S02]  /*5230*/  LOP3.LUT R95, R95, 0x2, RZ, 0xc0, !PT ;  /* 0x000000025f5f7812 */ /* 0x000fc400078ec0ff */
[----:B------:R-:W-:Y:S02]  /*5240*/  CS2R R92, SRZ ;  /* 0x00000000005c7805 */ /* 0x000fe4000001ff00 */
[----:B------:R-:W-:Y:S01]  /*5250*/  LOP3.LUT R5, R6, 0x30, R5, 0x78, !PT ;  /* 0x0000003006057812 */ /* 0x000fe200078e7805 */
[----:B------:R-:W4:Y:S01]  /*5260*/  LDCU UR57, c[0x0][0x370] ;  /* 0x00006e00ff3977ac */ /* 0x000f220008000800 */
[----:B------:R-:W-:Y:S01]  /*5270*/  LOP3.LUT R4, R4, 0x200, R7, 0xf8, !PT ;  /* 0x0000020004047812 */ /* 0x000fe200078ef807 */
[----:B------:R-:W-:Y:S01]  /*5280*/  IMAD.MOV R90, RZ, RZ, -R95 ;  /* 0x000000ffff5a7224 */ /* 0x000fe200078e0a5f */
[----:B------:R-:W-:Y:S01]  /*5290*/  MOV R91, RZ ;  /* 0x000000ff005b7202 */ /* 0x000fe20000000f00 */
[----:B-1----:R-:W-:Y:S01]  /*52a0*/  ULEA UR44, UR4, UR44, 0x18 ;  /* 0x0000002c042c7291 */ /* 0x002fe2000f8ec0ff */
[----:B------:R-:W-:Y:S01]  /*52b0*/  LOP3.LUT R84, R4, R5, RZ, 0xfc, !PT ;  /* 0x0000000504547212 */ /* 0x000fe200078efcff */
[----:B------:R-:W1:Y:S02]  /*52c0*/  LDCU.64 UR62, c[0x0][0x348] ;  /* 0x00006900ff3e77ac */ /* 0x000e640008000a00 */
[----:B------:R-:W-:-:S02]  /*52d0*/  UIADD3 UR4, UPT, UPT, UR44, 0x4200, URZ ;  /* 0x000042002c047890 */ /* 0x000fc4000fffe0ff */
[----:B------:R-:W-:-:S03]  /*52e0*/  UIADD3 UR5, UPT, UPT, UR44, 0x200, URZ ;  /* 0x000002002c057890 */ /* 0x000fc6000fffe0ff */
[----:B------:R-:W4:Y:S01]  /*52f0*/  LDS R0, [UR44+0x150] ;  /* 0x0001502cff007984 */ /* 0x000f220008000800 */
[----:B------:R-:W1:Y:S01]  /*5300*/  LDCU UR43, c[0x0][0xb0c] ;  /* 0x00016180ff2b77ac */ /* 0x000e620008000800 */
[----:B------:R-:W-:Y:S02]  /*5310*/  IMAD.U32 R96, RZ, RZ, UR4 ;  /* 0x00000004ff607e24 */ /* 0x000fe4000f8e00ff */
[----:B------:R-:W-:Y:S01]  /*5320*/  IMAD.U32 R98, RZ, RZ, UR5 ;  /* 0x00000005ff627e24 */ /* 0x000fe2000f8e00ff */
[----:B------:R-:W1:Y:S01]  /*5330*/  LDCU UR39, c[0x0][0xb30] ;  /* 0x00016600ff2777ac */ /* 0x000e620008000800 */
[----:B------:R-:W1:Y:S01]  /*5340*/  LDCU.64 UR46, c[0x0][0x888] ;  /* 0x00011100ff2e77ac */ /* 0x000e620008000a00 */
[----:B------:R-:W1:Y:S01]  /*5350*/  LDCU.64 UR40, c[0x0][0xb28] ;  /* 0x00016500ff2877ac */ /* 0x000e620008000a00 */
[----:B------:R-:W1:Y:S01]  /*5360*/  LDCU.64 UR60, c[0x0][0x890] ;  /* 0x00011200ff3c77ac */ /* 0x000e620008000a00 */
[----:B------:R-:W1:Y:S01]  /*5370*/  LDCU.128 UR52, c[0x0][0xb10] ;  /* 0x00016200ff3477ac */ /* 0x000e620008000c00 */
[----:B------:R-:W1:Y:S02]  /*5380*/  LDCU UR56, c[0x0][0x374] ;  /* 0x00006e80ff3877ac */ /* 0x000e640008000800 */
[----:B-1234-:R-:W-:-:S07]  /*5390*/  IMAD.IADD R37, R0, 0x1, R37 ;  /* 0x0000000100257824 */ /* 0x01efce00078e0225 */
.L_x_132:
[C---:B------:R-:W-:Y:S02]  /*53a0*/  LEA R3, R89.reuse, UR44, 0x3 ;  /* 0x0000002c59037c11 */ /* 0x040fe4000f8e18ff */
[----:B------:R-:W-:Y:S02]  /*53b0*/  SHF.L.U32 R0, R92, 0x1f, RZ ;  /* 0x0000001f5c007819 */ /* 0x000fe400000006ff */
[----:B------:R-:W-:Y:S02]  /*53c0*/  LEA R5, R89, UR44, 0x4 ;  /* 0x0000002c59057c11 */ /* 0x000fe4000f8e20ff */
[----:B-1----:R-:W1:Y:S02]  /*53d0*/  SYNCS.PHASECHK.TRANS64.TRYWAIT P0, [R3+URZ+0xa0], R0 ;  /* 0x0000a000030075a7 */ /* 0x002e6400080011ff */
[----:B-1----:R-:W-:Y:S05]  /*53e0*/  @!P0 BRA `(.L_x_91) ;  /* 0x0000004c00988947 */ /* 0x002fea0003800000 */
.L_x_178:
[----:B------:R-:W2:Y:S01]  /*53f0*/  LDS.128 R4, [R5+0x130] ;  /* 0x0001300005047984 */ /* 0x000ea20000000c00 */
[----:B------:R-:W-:Y:S01]  /*5400*/  UISETP.GE.AND UP0, UPT, UR42, 0x1, UPT ;  /* 0x000000012a00788c */ /* 0x000fe2000bf06270 */
[----:B------:R-:W-:Y:S01]  /*5410*/  @!PT LDS RZ, [RZ] ;  /* 0x00000000fffff984 */ /* 0x000fe20000000800 */
[----:B------:R-:W-:Y:S01]  /*5420*/  @!PT LDS RZ, [RZ] ;  /* 0x00000000fffff984 */ /* 0x000fe20000000800 */
[----:B------:R-:W-:Y:S01]  /*5430*/  @!PT LDS RZ, [RZ] ;  /* 0x00000000fffff984 */ /* 0x000fe20000000800 */
[----:B------:R-:W-:Y:S01]  /*5440*/  @!PT LDS RZ, [RZ] ;  /* 0x00000000fffff984 */ /* 0x000fe20000000800 */
[----:B------:R3:W-:Y:S06]  /*5450*/  MEMBAR.ALL.CTA ;  /* 0x0000000000007992 */ /* 0x0007ec0000008000 */
[----:B---3--:R-:W3:Y:S01]  /*5460*/  FENCE.VIEW.ASYNC.S ;  /* 0x00000000000073c6 */ /* 0x008ee20000000000 */
[----:B--2---:R-:W-:Y:S11]  /*5470*/  LOP3.LUT P0, RZ, R6, 0x1, RZ, 0xc0, !PT ;  /* 0x0000000106ff7812 */ /* 0x004ff6000780c0ff */
[----:B------:R-:W-:Y:S02]  /*5480*/  @!UPT UIADD3 URZ, UPT, UPT, URZ, URZ, URZ ;  /* 0x000000fffffff290 */ /* 0x000fe4000fffe0ff */
[----:B---3--:R-:W-:Y:S01]  /*5490*/  VOTEU.ANY UP1, P0 ;  /* 0x0000000000ff7886 */ /* 0x008fe20000020100 */
[----:B------:R-:W-:Y:S01]  /*54a0*/  PLOP3.LUT P0, PT, PT, PT, UP1, 0x80, 0x8 ;  /* 0x000000000008781c */ /* 0x000fe20003f0f018 */
[----:B------:R-:W-:Y:S11]  /*54b0*/  UP2UR UR45, UPR, URZ, 0x2 ;  /* 0x00000002ff2d7883 */ /* 0x000ff60008000000 */
[----:B------:R-:W-:Y:S01]  /*54c0*/  @!UPT UIADD3 URZ, UPT, UPT, URZ, URZ, URZ ;  /* 0x000000fffffff290 */ /* 0x000fe2000fffe0ff */
[----:B-1----:R-:W-:Y:S02]  /*54d0*/  @P0 SHF.R.U32.HI R0, RZ, 0x10, R5 ;  /* 0x00000010ff000819 */ /* 0x002fe40000011605 */
        /* <DEDUP_REMOVED lines=12> */
[----:B------:R-:W2:Y:S01]  /*55a0*/  LDCU UR12, c[0x0][0xb20] ;  /* 0x00016400ff0c77ac */ /* 0x000ea20008000800 */
[----:B------:R-:W-:Y:S02]  /*55b0*/  UIMAD.WIDE.U32 UR4, UR56, UR55, URZ ;  /* 0x00000037380472a5 */ /* 0x000fe4000f8e00ff */
[----:B------:R-:W-:Y:S02]  /*55c0*/  UIMAD.WIDE.U32 UR6, UR57, UR52, URZ ;  /* 0x00000034390672a5 */ /* 0x000fe4000f8e00ff */
[----:B------:R-:W-:Y:S02]  /*55d0*/  UISETP.NE.AND UP0, UPT, UR54, 0x1, UPT ;  /* 0x000000013600788c */ /* 0x000fe4000bf05270 */
[----:B------:R-:W-:Y:S02]  /*55e0*/  UIMAD.WIDE.U32 UR8, UR37, UR55, URZ ;  /* 0x00000037250872a5 */ /* 0x000fe4000f8e00ff */
[----:B------:R-:W-:Y:S02]  /*55f0*/  UIMAD.WIDE.U32 UR10, UR38, UR52, URZ ;  /* 0x00000034260a72a5 */ /* 0x000fe4000f8e00ff */
[----:B------:R-:W-:Y:S02]  /*5600*/  UISETP.NE.AND UP1, UPT, UR43, 0x1, UPT ;  /* 0x000000012b00788c */ /* 0x000fe4000bf25270 */
[----:B------:R-:W-:Y:S01]  /*5610*/  UISETP.NE.AND UP2, UPT, UR42, 0x1, UPT ;  /* 0x000000012a00788c */ /* 0x000fe2000bf45270 */
[----:B------:R-:W-:Y:S02]  /*5620*/  UMOV UR4, UR5 ;  /* 0x0000000500047c82 */ /* 0x000fe40008000000 */
[----:B--2---:R-:W-:Y:S03]  /*5630*/  USHF.R.U32.HI UR5, URZ, UR12, UR4 ;  /* 0x0000000cff057299 */ /* 0x004fe60008011604 */
[----:B------:R-:W-:Y:S02]  /*5640*/  UMOV UR4, UR7 ;  /* 0x0000000700047c82 */ /* 0x000fe40008000000 */
[----:B------:R-:W-:Y:S02]  /*5650*/  USHF.R.U32.HI UR7, URZ, UR53, UR4 ;  /* 0x00000035ff077299 */ /* 0x000fe40008011604 */
[----:B------:R-:W-:Y:S02]  /*5660*/  USEL UR4, UR56, UR5, !UP0 ;  /* 0x0000000538047287 */ /* 0x000fe4000c000000 */
[----:B------:R-:W-:Y:S01]  /*5670*/  USEL UR7, UR57, UR7, !UP1 ;  /* 0x0000000739077287 */ /* 0x000fe2000c800000 */
[----:B------:R-:W-:Y:S01]  /*5680*/  UMOV UR5, UR9 ;  /* 0x0000000900057c82 */ /* 0x000fe20008000000 */
[----:B------:R-:W-:Y:S02]  /*5690*/  UIMAD.WIDE.U32 UR8, UR4, UR40, URZ ;  /* 0x00000028040872a5 */ /* 0x000fe4000f8e00ff */
[----:B------:R-:W-:Y:S03]  /*56a0*/  USHF.R.U32.HI UR6, URZ, UR12, UR5 ;  /* 0x0000000cff067299 */ /* 0x000fe60008011605 */
[----:B------:R-:W-:Y:S01]  /*56b0*/  UMOV UR5, UR11 ;  /* 0x0000000b00057c82 */ /* 0x000fe20008000000 */
[----:B------:R-:W-:Y:S02]  /*56c0*/  UIMAD.WIDE.U32 UR10, UR7, UR40, URZ ;  /* 0x00000028070a72a5 */ /* 0x000fe4000f8e00ff */
[----:B------:R-:W-:Y:S02]  /*56d0*/  USHF.R.U32.HI UR12, URZ, UR53, UR5 ;  /* 0x00000035ff0c7299 */ /* 0x000fe40008011605 */
[----:B------:R-:W-:Y:S01]  /*56e0*/  USEL UR6, UR37, UR6, !UP0 ;  /* 0x0000000625067287 */ /* 0x000fe2000c000000 */
[----:B------:R-:W-:Y:S02]  /*56f0*/  UMOV UR5, UR9 ;  /* 0x0000000900057c82 */ /* 0x000fe40008000000 */
[----:B------:R-:W-:Y:S01]  /*5700*/  UMOV UR10, UR11 ;  /* 0x0000000b000a7c82 */ /* 0x000fe20008000000 */
[----:B------:R-:W-:Y:S02]  /*5710*/  @UP2 USHF.R.U32.HI UR4, URZ, UR41, UR5 ;  /* 0x00000029ff042299 */ /* 0x000fe40008011605 */
[----:B------:R-:W-:Y:S02]  /*5720*/  @UP2 USHF.R.U32.HI UR7, URZ, UR41, UR10 ;  /* 0x00000029ff072299 */ /* 0x000fe4000801160a */
[----:B------:R-:W-:Y:S02]  /*5730*/  UIMAD UR4, UR42, UR4, URZ ;  /* 0x000000042a0472a4 */ /* 0x000fe4000f8e02ff */
[----:B------:R-:W-:Y:S02]  /*5740*/  UIMAD.WIDE.U32 UR10, UR6, UR40, URZ ;  /* 0x00000028060a72a5 */ /* 0x000fe4000f8e00ff */
[----:B------:R-:W-:Y:S02]  /*5750*/  USEL UR5, UR38, UR12, !UP1 ;  /* 0x0000000c26057287 */ /* 0x000fe4000c800000 */
[----:B------:R-:W-:Y:S02]  /*5760*/  UIMAD UR8, UR42, UR7, URZ ;  /* 0x000000072a0872a4 */ /* 0x000fe4000f8e02ff */
[----:B------:R-:W-:Y:S03]  /*5770*/  UISETP.GE.AND UP0, UPT, UR6, UR4, UPT ;  /* 0x000000040600728c */ /* 0x000fe6000bf06270 */
[----:B------:R-:W-:Y:S01]  /*5780*/  UMOV UR4, UR11 ;  /* 0x0000000b00047c82 */ /* 0x000fe20008000000 */
[----:B------:R-:W-:Y:S02]  /*5790*/  UISETP.GE.OR UP0, UPT, UR5, UR8, UP0 ;  /* 0x000000080500728c */ /* 0x000fe40008706670 */
[----:B------:R-:W-:Y:S02]  /*57a0*/  USHF.R.U32.HI UR4, URZ, UR41, UR4 ;  /* 0x00000029ff047299 */ /* 0x000fe40008011604 */
[----:B------:R-:W-:Y:S02]  /*57b0*/  UIMAD.WIDE.U32 UR8, UR5, UR40, URZ ;  /* 0x00000028050872a5 */ /* 0x000fe4000f8e00ff */
[----:B------:R-:W-:Y:S02]  /*57c0*/  USEL UR11, UR6, UR4, !UP2 ;  /* 0x00000004060b7287 */ /* 0x000fe4000d000000 */
[----:B------:R-:W-:Y:S02]  /*57d0*/  UIADD3 UR8, UPT, UPT, -UR5, URZ, URZ ;  /* 0x000000ff05087290 */ /* 0x000fe4000fffe1ff */
[----:B------:R-:W-:Y:S01]  /*57e0*/  UIADD3 UR10, UPT, UPT, -UR11, URZ, URZ ;  /* 0x000000ff0b0a7290 */ /* 0x000fe2000fffe1ff */
[----:B------:R-:W-:Y:S01]  /*57f0*/  @!UP0 UMOV UR4, UR9 ;  /* 0x0000000900048c82 */ /* 0x000fe20008000000 */
[----:B------:R-:W-:Y:S02]  /*5800*/  UIADD3 UR9, UPT, UPT, -UR6, URZ, URZ ;  /* 0x000000ff06097290 */ /* 0x000fe4000fffe1ff */
[----:B------:R-:W-:Y:S02]  /*5810*/  @!UP0 USHF.R.U32.HI UR4, URZ, UR41, UR4 ;  /* 0x00000029ff048299 */ /* 0x000fe40008011604 */
[----:B------:R-:W-:Y:S02]  /*5820*/  UIMAD UR10, UR42, UR10, UR6 ;  /* 0x0000000a2a0a72a4 */ /* 0x000fe4000f8e0206 */
[----:B------:R-:W-:Y:S04]  /*5830*/  @!UP0 USEL UR4, UR5, UR4, !UP2 ;  /* 0x0000000405048287 */ /* 0x000fe8000d000000 */
[----:B------:R-:W-:Y:S02]  /*5840*/  @!UP0 UIMAD UR10, UR7, UR10, UR4 ;  /* 0x0000000a070a82a4 */ /* 0x000fe4000f8e0204 */
[----:B------:R-:W-:Y:S02]  /*5850*/  @!UP0 UIADD3 UR11, UPT, UPT, UR11, -UR4, URZ ;  /* 0x800000040b0b8290 */ /* 0x000fe4000fffe0ff */
[----:B------:R-:W-:Y:S02]  /*5860*/  UIMAD UR7, UR43, UR8, UR38 ;  /* 0x000000082b0772a4 */ /* 0x000fe4000f8e0226 */
[----:B------:R-:W-:Y:S02]  /*5870*/  @!UP0 UIMAD UR6, UR11, UR42, UR5 ;  /* 0x0000002a0b0682a4 */ /* 0x000fe4000f8e0205 */
[----:B------:R-:W-:Y:S01]  /*5880*/  UIMAD UR4, UR54, UR9, UR37 ;  /* 0x00000009360472a4 */ /* 0x000fe2000f8e0225 */
[----:B------:R-:W-:Y:S02]  /*5890*/  @!UP0 UMOV UR5, UR10 ;  /* 0x0000000a00058c82 */ /* 0x000fe40008000000 */
[----:B------:R-:W-:Y:S02]  /*58a0*/  UIMAD UR38, UR5, UR43, UR7 ;  /* 0x0000002b052672a4 */ /* 0x000fe4000f8e0207 */
[----:B------:R-:W-:Y:S11]  /*58b0*/  UIMAD UR37, UR6, UR54, UR4 ;  /* 0x00000036062572a4 */ /* 0x000ff6000f8e0204 */
[----:B------:R-:W-:Y:S01]  /*58c0*/  @!UPT UIADD3 URZ, UPT, UPT, URZ, URZ, URZ ;  /* 0x000000fffffff290 */ /* 0x000fe2000fffe0ff */
.L_x_92:
[----:B------:R-:W-:Y:S01]  /*58d0*/  UISETP.NE.AND UP0, UPT, UR39, 0x1, UPT ;  /* 0x000000012700788c */ /* 0x000fe2000bf05270 */
[----:B------:R-:W-:Y:S01]  /*58e0*/  IADD3 R89, PT, PT, R89, 0x1, RZ ;  /* 0x0000000159597810 */ /* 0x000fe20007ffe0ff */
[----:B------:R-:W-:Y:S02]  /*58f0*/  UIADD3 UR11, UPT, UPT, UR44, 0x200, URZ ;  /* 0x000002002c0b7890 */ /* 0x000fe4000fffe0ff */
[----:B------:R-:W-:Y:S02]  /*5900*/  USHF.L.U32 UR50, UR30, 0x6, URZ ;  /* 0x000000061e327899 */ /* 0x000fe400080006ff */
[----:B------:R-:W-:Y:S05]  /*5910*/  USHF.L.U32 UR49, UR31, 0x8, URZ ;  /* 0x000000081f317899 */ /* 0x000fea00080006ff */
[----:B------:R-:W2:Y:S01]  /*5920*/  @!UP0 LDCU.128 UR12, c[0x0][0xb10] ;  /* 0x00016200ff0c87ac */ /* 0x000ea20008000c00 */
[----:B------:R-:W3:Y:S01]  /*5930*/  @!UP0 LDCU UR5, c[0x0][0xb0c] ;  /* 0x00016180ff0587ac */ /* 0x000ee20008000800 */
[----:B------:R-:W4:Y:S01]  /*5940*/  @!UP0 LDCU UR10, c[0x0][0xb20] ;  /* 0x00016400ff0a87ac */ /* 0x000f220008000800 */
[----:B--2---:R-:W-:Y:S02]  /*5950*/  UIMAD.WIDE.U32 UR8, UR38, UR12, URZ ;  /* 0x0000000c260872a5 */ /* 0x004fe4000f8e00ff */
[----:B------:R-:W-:Y:S02]  /*5960*/  UIMAD.WIDE.U32 UR6, UR37, UR15, URZ ;  /* 0x0000000f250672a5 */ /* 0x000fe4000f8e00ff */
[----:B------:R-:W-:Y:S03]  /*5970*/  @!UP0 UISETP.NE.AND UP1, UPT, UR14, 0x1, UPT ;  /* 0x000000010e00888c */ /* 0x000fe6000bf25270 */
[----:B------:R-:W-:Y:S01]  /*5980*/  @!UP0 UMOV UR4, UR9 ;  /* 0x0000000900048c82 */ /* 0x000fe20008000000 */
[----:B---3--:R-:W-:Y:S02]  /*5990*/  @!UP0 UISETP.NE.AND UP2, UPT, UR5, 0x1, UPT ;  /* 0x000000010500888c */ /* 0x008fe4000bf45270 */
[----:B------:R-:W-:Y:S01]  /*59a0*/  @!UP0 USHF.R.U32.HI UR4, URZ, UR13, UR4 ;  /* 0x0000000dff048299 */ /* 0x000fe20008011604 */
[----:B------:R-:W-:Y:S02]  /*59b0*/  @!UP0 UMOV UR6, UR7 ;  /* 0x0000000700068c82 */ /* 0x000fe40008000000 */
[----:B----4-:R-:W-:Y:S02]  /*59c0*/  @!UP0 USHF.R.U32.HI UR6, URZ, UR10, UR6 ;  /* 0x0000000aff068299 */ /* 0x010fe40008011606 */
[----:B------:R-:W-:Y:S02]  /*59d0*/  @!UP0 USEL UR7, UR38, UR4, !UP2 ;  /* 0x0000000426078287 */ /* 0x000fe4000d000000 */
[----:B------:R-:W-:Y:S04]  /*59e0*/  @!UP0 USEL UR6, UR37, UR6, !UP1 ;  /* 0x0000000625068287 */ /* 0x000fe8000c800000 */
[----:B------:R-:W-:Y:S02]  /*59f0*/  @!UP0 UIADD3 UR4, UPT, UPT, -UR7, UR6, URZ ;  /* 0x0000000607048290 */ /* 0x000fe4000fffe1ff */
[----:B------:R-:W-:Y:S02]  /*5a00*/  @!UP0 UIADD3 UR6, UPT, UPT, UR7, -UR6, URZ ;  /* 0x8000000607068290 */ /* 0x000fe4000fffe0ff */
[----:B------:R-:W-:Y:S02]  /*5a10*/  @!UP0 UIMAD UR38, UR4, UR5, UR38 ;  /* 0x00000005042682a4 */ /* 0x000fe4000f8e0226 */
[----:B------:R-:W-:Y:S02]  /*5a20*/  @!UP0 UIMAD UR37, UR6, UR14, UR37 ;  /* 0x0000000e062582a4 */ /* 0x000fe4000f8e0225 */
[----:B------:R-:W-:Y:S09]  /*5a30*/  ULOP3.LUT UP0, URZ, UR11, 0x1b0, URZ, 0xc0, !UPT ;  /* 0x000001b00bff7892 */ /* 0x000ff2000f80c0ff */
[----:B------:R-:W-:Y:S05]  /*5a40*/  BRA.U !UP0, `(.L_x_93) ;  /* 0x0000000108407547 */ /* 0x000fea000b800000 */
[----:B------:R-:W2:Y:S01]  /*5a50*/  LDCU.64 UR8, c[0x4][0x88] ;  /* 0x01001100ff0877ac */ /* 0x000ea20008000a00 */
[----:B------:R-:W-:Y:S01]  /*5a60*/  MOV R3, 0x0 ;  /* 0x0000000000037802 */ /* 0x000fe20000000f00 */
[----:B------:R-:W-:Y:S02]  /*5a70*/  HFMA2 R12, -RZ, RZ, 0, 5.9604644775390625e-08 ;  /* 0x00000001ff0c7431 */ /* 0x000fe400000001ff */
[----:B------:R-:W-:Y:S02]  /*5a80*/  IMAD.MOV.U32 R8, RZ, RZ, 0x70 ;  /* 0x00000070ff087424 */ /* 0x000fe400078e00ff */
[----:B------:R-:W-:Y:S01]  /*5a90*/  IMAD.MOV.U32 R13, RZ, RZ, RZ ;  /* 0x000000ffff0d7224 */ /* 0x000fe200078e00ff */
[----:B------:R-:W3:Y:S01]  /*5aa0*/  LDCU.64 UR6, c[0x4][0x90] ;  /* 0x01001200ff0677ac */ /* 0x000ee20008000a00 */
[----:B------:R-:W4:Y:S01]  /*5ab0*/  LDC.64 R2, c[0x4][R3] ;  /* 0x0100000003027b82 */ /* 0x000f220000000a00 */
[----:B------:R-:W1:Y:S01]  /*5ac0*/  LDCU.64 UR4, c[0x4][0x8] ;  /* 0x01000100ff0477ac */ /* 0x000e620008000a00 */
[----:B--2---:R-:W-:Y:S01]  /*5ad0*/  MOV R5, UR9 ;  /* 0x0000000900057c02 */ /* 0x004fe20008000f00 */
[----:B------:R-:W-:Y:S01]  /*5ae0*/  IMAD.U32 R4, RZ, RZ, UR8 ;  /* 0x00000008ff047e24 */ /* 0x000fe2000f8e00ff */
[----:B---3--:R-:W-:Y:S01]  /*5af0*/  MOV R7, UR7 ;  /* 0x0000000700077c02 */ /* 0x008fe20008000f00 */
[----:B------:R-:W-:Y:S01]  /*5b00*/  IMAD.U32 R6, RZ, RZ, UR6 ;  /* 0x00000006ff067e24 */ /* 0x000fe2000f8e00ff */
[----:B-1----:R-:W-:Y:S01]  /*5b10*/  MOV R11, UR5 ;  /* 0x00000005000b7c02 */ /* 0x002fe20008000f00 */
[----:B------:R-:W-:Y:S02]  /*5b20*/  IMAD.U32 R10, RZ, RZ, UR4 ;  /* 0x00000004ff0a7e24 */ /* 0x000fe4000f8e00ff */
[----:B------:R-:W-:Y:S07]  /*5b30*/  LEPC R20, `(.L_x_93) ;  /* 0x000000001014794e */ /* 0x000fee0000000000 */
[----:B----45:R-:W-:Y:S05]  /*5b40*/  CALL.ABS.NOINC R2 ;  /* 0x0000000002007343 */ /* 0x030fea0003c00000 */
.L_x_93:
[----:B------:R-:W-:Y:S01]  /*5b50*/  LOP3.LUT P0, RZ, R96, 0x1b0, RZ, 0xc0, !PT ;  /* 0x000001b060ff7812 */ /* 0x000fe2000780c0ff */
[----:B------:R-:W-:Y:S11]  /*5b60*/  BSSY.RECONVERGENT B6, `(.L_x_94) ;  /* 0x0000013000067945 */ /* 0x000ff60003800200 */
[----:B------:R-:W-:Y:S01]  /*5b70*/  @!UPT UIADD3 URZ, UPT, UPT, URZ, URZ, URZ ;  /* 0x000000fffffff290 */ /* 0x000fe2000fffe0ff */
[----:B------:R-:W-:Y:S05]  /*5b80*/  @!P0 BRA `(.L_x_95) ;  /* 0x0000000000408947 */ /* 0x000fea0003800000 */
        /* <DEDUP_REMOVED lines=16> */
.L_x_95:
[----:B------:R-:W-:Y:S05]  /*5c90*/  BSYNC.RECONVERGENT B6 ;  /* 0x0000000000067941 */ /* 0x000fea0003800200 */
.L_x_94:
[----:B------:R-:W-:Y:S01]  /*5ca0*/  R2UR UR4, R88 ;  /* 0x00000000580472ca */ /* 0x000fe200000e0000 */
[----:B------:R-:W-:Y:S01]  /*5cb0*/  UISETP.NE.U32.AND UP0, UPT, UR60, URZ, UPT ;  /* 0x000000ff3c00728c */ /* 0x000fe2000bf05070 */
[----:B------:R-:W-:Y:S02]  /*5cc0*/  ISETP.NE.U32.AND P4, PT, R82, RZ, PT ;  /* 0x000000ff5200720c */ /* 0x000fe40003f85070 */
[----:B------:R-:W-:Y:S01]  /*5cd0*/  ISETP.NE.U32.AND P2, PT, RZ, UR46, PT ;  /* 0x0000002eff007c0c */ /* 0x000fe2000bf45070 */
[----:B------:R-:W-:Y:S01]  /*5ce0*/  UISETP.NE.AND.EX UP1, UPT, UR61, URZ, UPT, UP0 ;  /* 0x000000ff3d00728c */ /* 0x000fe2000bf25300 */
[----:B------:R-:W-:Y:S01]  /*5cf0*/  ISETP.NE.AND.EX P4, PT, R83, RZ, PT, P4 ;  /* 0x000000ff5300720c */ /* 0x000fe20003f85340 */
[----:B------:R-:W-:Y:S01]  /*5d00*/  UPLOP3.LUT UP0, UPT, UPT, UPT, UPT, 0x40, 0x4 ;  /* 0x000000000004789c */ /* 0x000fe20003f0e870 */
[----:B------:R-:W-:Y:S05]  /*5d10*/  ISETP.NE.AND.EX P2, PT, RZ, UR47, PT, P2 ;  /* 0x0000002fff007c0c */ /* 0x000fea000bf45320 */
[----:B------:R-:W-:Y:S06]  /*5d20*/  UISETP.NE.AND UP2, UPT, UR4, URZ, UPT ;  /* 0x000000ff0400728c */ /* 0x000fec000bf45270 */
[----:B------:R-:W-:Y:S05]  /*5d30*/  PLOP3.LUT P1, PT, PT, PT, UP2, 0x80, 0x8 ;  /* 0x000000000008781c */ /* 0x000fea0003f2f028 */
[----:B------:R-:W-:Y:S06]  /*5d40*/  @UP2 UPLOP3.LUT UP0, UPT, UPT, UPT, UP1, 0x80, 0x8 ;  /* 0x000000000008289c */ /* 0x000fec0003f0f010 */
[----:B------:R-:W-:Y:S01]  /*5d50*/  PLOP3.LUT P0, PT, PT, PT, UP0, 0x80, 0x8 ;  /* 0x000000000008781c */ /* 0x000fe20003f0f008 */
[----:B------:R-:W-:Y:S01]  /*5d60*/  @!UPT UIADD3 URZ, UPT, UPT, URZ, URZ, URZ ;  /* 0x000000fffffff290 */ /* 0x000fe2000fffe0ff */
[----:B------:R-:W-:Y:S11]  /*5d70*/  BRA.U !UP1, `(.L_x_96) ;  /* 0x00000001093c7547 */ /* 0x000ff6000b800000 */
[----:B------:R-:W-:Y:S01]  /*5d80*/  UISETP.NE.U32.AND UP0, UPT, UR46, URZ, UPT ;  /* 0x000000ff2e00728c */ /* 0x000fe2000bf05070 */
[----:B-1----:R-:W-:Y:S01]  /*5d90*/  HFMA2 R0, -RZ, RZ, 0, 5.9604644775390625e-08 ;  /* 0x00000001ff007431 */ /* 0x002fe200000001ff */
[----:B------:R-:W1:Y:S01]  /*5da0*/  LDCU.64 UR8, c[0x0][0x358] ;  /* 0x00006b00ff0877ac */ /* 0x000e620008000a00 */
[----:B------:R-:W-:Y:S01]  /*5db0*/  IMAD.MOV.U32 R85, RZ, RZ, 0x1 ;  /* 0x00000001ff557424 */ /* 0x000fe200078e00ff */
[----:B------:R-:W-:Y:S06]  /*5dc0*/  UISETP.NE.AND.EX UP0, UPT, UR47, URZ, UPT, UP0 ;  /* 0x000000ff2f00728c */ /* 0x000fec000bf05300 */
        /* <DEDUP_REMOVED lines=9> */
[----:B--23--:R-:W-:Y:S02]  /*5e60*/  @!P3 IMAD.U32 R41, RZ, RZ, UR4 ;  /* 0x00000004ff29be24 */ /* 0x00cfe4000f8e00ff */
.L_x_96:
[----:B------:R-:W-:Y:S05]  /*5e70*/  @!P4 BRA `(.L_x_97) ;  /* 0x000000000024c947 */ /* 0x000fea0003800000 */
[----:B------:R-:W-:Y:S01]  /*5e80*/  ISETP.NE.U32.AND P3, PT, R80, RZ, PT ;  /* 0x000000ff5000720c */ /* 0x000fe20003f65070 */
[----:B------:R-:W2:Y:S03]  /*5e90*/  LDCU.64 UR4, c[0x0][0x358] ;  /* 0x00006b00ff0477ac */ /* 0x000ea60008000a00 */
[----:B------:R-:W-:Y:S11]  /*5ea0*/  ISETP.NE.AND.EX P3, PT, R81, RZ, PT, P3 ;  /* 0x000000ff5100720c */ /* 0x000ff60003f65330 */
[----:B------:R-:W-:Y:S02]  /*5eb0*/  @!UPT UIADD3 URZ, UPT, UPT, URZ, URZ, URZ ;  /* 0x000000fffffff290 */ /* 0x000fe4000fffe0ff */
[----:B------:R-:W3:Y:S01]  /*5ec0*/  @P3 LDC.64 R2, c[0x0][0x8a8] ;  /* 0x00022a00ff023b82 */ /* 0x000ee20000000a00 */
[----:B-1----:R-:W-:Y:S04]  /*5ed0*/  @P3 IMAD R0, R82, UR36, RZ ;  /* 0x0000002452003c24 */ /* 0x002fe8000f8e02ff */
[----:B---3--:R-:W-:Y:S05]  /*5ee0*/  @P3 IMAD.WIDE R2, R0, 0x4, R2 ;  /* 0x0000000400023825 */ /* 0x008fea00078e0202 */
[----:B--2--5:R2:W5:Y:S02]  /*5ef0*/  @P3 LDG.E R38, desc[UR4][R2.64] ;  /* 0x0000000402263981 */ /* 0x024564000c1e1900 */
[----:B--2---:R-:W3:Y:S02]  /*5f00*/  @!P3 LDC R38, c[0x0][0x8a0] ;  /* 0x00022800ff26bb82 */ /* 0x004ee40000000800 */
.L_x_97:
[----:B-----5:R-:W-:Y:S01]  /*5f10*/  FSETP.NEU.AND P4, PT, R41, RZ, PT ;  /* 0x000000ff2900720b */ /* 0x020fe20003f8d000 */
[----:B------:R-:W-:Y:S01]  /*5f20*/  BSSY B1, `(.L_x_98) ;  /* 0x0000042000017945 */ /* 0x000fe20003800000 */
[----:B------:R-:W-:Y:S01]  /*5f30*/  SEL R6, RZ, 0xffffffff, P2 ;  /* 0xffffffffff067807 */ /* 0x000fe20001000000 */
[----:B------:R-:W-:Y:S01]  /*5f40*/  IMAD.MOV.U32 R100, RZ, RZ, 0x1 ;  /* 0x00000001ff647424 */ /* 0x000fe200078e00ff */
[----:B------:R-:W-:Y:S02]  /*5f50*/  LOP3.LUT P3, RZ, R85, 0xff, RZ, 0xc0, !PT ;  /* 0x000000ff55ff7812 */ /* 0x000fe4000786c0ff */
[----:B------:R-:W-:Y:S02]  /*5f60*/  CS2R R78, SRZ ;  /* 0x00000000004e7805 */ /* 0x000fe4000001ff00 */
[----:B------:R-:W-:Y:S02]  /*5f70*/  @P1 SEL R3, RZ, 0xffffffff, P4 ;  /* 0xffffffffff031807 */ /* 0x000fe40002000000 */
[----:B------:R-:W-:Y:S02]  /*5f80*/  CS2R R76, SRZ ;  /* 0x00000000004c7805 */ /* 0x000fe4000001ff00 */
[----:B------:R-:W-:Y:S02]  /*5f90*/  LEA R2, R93, UR44, 0x3 ;  /* 0x0000002c5d027c11 */ /* 0x000fe4000f8e18ff */
[----:B------:R-:W-:Y:S02]  /*5fa0*/  CS2R R74, SRZ ;  /* 0x00000000004a7805 */ /* 0x000fe4000001ff00 */
[----:B------:R-:W-:Y:S02]  /*5fb0*/  @P0 SEL R3, R6, R3, !P3 ;  /* 0x0000000306030207 */ /* 0x000fe40005800000 */
[----:B------:R-:W-:Y:S02]  /*5fc0*/  CS2R R72, SRZ ;  /* 0x0000000000487805 */ /* 0x000fe4000001ff00 */
[----:B------:R-:W-:Y:S02]  /*5fd0*/  LEA R71, R36, UR44, 0x3 ;  /* 0x0000002c24477c11 */ /* 0x000fe4000f8e18ff */
[----:B------:R-:W-:Y:S02]  /*5fe0*/  @P1 LOP3.LUT R3, R3, 0x1, RZ, 0xc0, !PT ;  /* 0x0000000103031812 */ /* 0x000fe400078ec0ff */
[----:B------:R-:W-:Y:S02]  /*5ff0*/  SHF.L.U32 R4, R94, 0x1f, RZ ;  /* 0x0000001f5e047819 */ /* 0x000fe400000006ff */
[----:B------:R-:W-:Y:S02]  /*6000*/  ISETP.NE.U32.OR P6, PT, R3, 0x1, !P1 ;  /* 0x000000010300780c */ /* 0x000fe40004fc5470 */
[----:B------:R-:W-:Y:S02]  /*6010*/  PLOP3.LUT P2, PT, PT, PT, UP1, 0x80, 0x8 ;  /* 0x000000000008781c */ /* 0x000fe40003f4f018 */
[----:B------:R-:W-:Y:S02]  /*6020*/  LEA.HI R39, R36, R36, RZ, 0x1 ;  /* 0x0000002424277211 */ /* 0x000fe400078f08ff */
[----:B------:R-:W-:Y:S02]  /*6030*/  SEL R3, RZ, 0xffffffff, P4 ;  /* 0xffffffffff037807 */ /* 0x000fe40002000000 */
[----:B------:R-:W-:Y:S01]  /*6040*/  P2R R102, PR, RZ, 0x40 ;  /* 0x00000040ff667803 */ /* 0x000fe20000000000 */
[C---:B-1----:R-:W-:Y:S01]  /*6050*/  IMAD.SHL.U32 R0, R39.reuse, 0x80, RZ ;  /* 0x0000008027007824 */ /* 0x042fe200078e00ff */
[----:B------:R-:W-:Y:S03]  /*6060*/  LOP3.LUT R39, R39, 0xffe, RZ, 0xc0, !PT ;  /* 0x00000ffe27277812 */ /* 0x000fe600078ec0ff */
[----:B------:R-:W-:Y:S02]  /*6070*/  @P6 SHF.L.U32 R5, R91, 0x1f, RZ ;  /* 0x0000001f5b056819 */ /* 0x000fe400000006ff */
[----:B------:R-:W-:Y:S01]  /*6080*/  @P2 SEL R3, R6, R3, !P3 ;  /* 0x0000000306032207 */ /* 0x000fe20005800000 */
[----:B------:R-:W-:Y:S01]  /*6090*/  IMAD.IADD R39, R36, 0x1, -R39 ;  /* 0x0000000124277824 */ /* 0x000fe200078e0a27 */
[----:B------:R-:W1:Y:S01]  /*60a0*/  @P6 SYNCS.PHASECHK.TRANS64.TRYWAIT P1, [R2+URZ+0x50], R5 ;  /* 0x00005005020065a7 */ /* 0x000e6200080211ff */
[----:B------:R-:W-:Y:S02]  /*60b0*/  LOP3.LUT R0, R0, 0xffffff00, RZ, 0xc0, !PT ;  /* 0xffffff0000007812 */ /* 0x000fe400078ec0ff */
[----:B------:R-:W-:Y:S03]  /*60c0*/  LOP3.LUT R3, R3, 0x1, RZ, 0xc0, !PT ;  /* 0x0000000103037812 */ /* 0x000fe600078ec0ff */
[----:B------:R-:W-:Y:S01]  /*60d0*/  IMAD.IADD R0, R37, 0x1, R0 ;  /* 0x0000000125007824 */ /* 0x000fe200078e0200 */
[----:B------:R-:W-:Y:S03]  /*60e0*/  ISETP.NE.U32.AND P5, PT, R3, 0x1, PT ;  /* 0x000000010300780c */ /* 0x000fe60003fa5070 */
[----:B------:R-:W-:Y:S01]  /*60f0*/  IMAD R39, R39, 0x100000, R0 ;  /* 0x0010000027277824 */ /* 0x000fe200078e0200 */
[----:B------:R-:W-:Y:S01]  /*6100*/  P2R R101, PR, RZ, 0x20 ;  /* 0x00000020ff657803 */ /* 0x000fe20000000000 */
[----:B------:R2:W4:Y:S01]  /*6110*/  SYNCS.PHASECHK.TRANS64.TRYWAIT P0, [R71+URZ+0xc0], R4 ;  /* 0x0000c004470075a7 */ /* 0x00052200080011ff */
[----:B-1----:R-:W-:Y:S01]  /*6120*/  @P6 SEL R100, RZ, 0x1, !P1 ;  /* 0x00000001ff646807 */ /* 0x002fe20004800000 */
[----:B--2---:R-:W-:Y:S06]  /*6130*/  @!P6 BRA `(.L_x_99) ;  /* 0x000000000080e947 */ /* 0x004fec0003800000 */
[----:B------:R-:W-:Y:S01]  /*6140*/  @P5 IMAD R6, R93, 0x1000, R84 ;  /* 0x000010005d065824 */ /* 0x000fe200078e0254 */
[----:B------:R-:W1:Y:S01]  /*6150*/  S2R R0, SR_CgaCtaId ;  /* 0x0000000000007919 */ /* 0x000e620000008800 */
[----:B------:R-:W-:Y:S01]  /*6160*/  ISETP.NE.AND P1, PT, R100, RZ, PT ;  /* 0x000000ff6400720c */ /* 0x000fe20003f25270 */
[----:B------:R-:W-:Y:S01]  /*6170*/  BSSY B0, `(.L_x_100) ;  /* 0x000000b000007945 */ /* 0x000fe20003800000 */
[----:B------:R-:W-:Y:S01]  /*6180*/  @P5 VIADD R5, R6, UR44 ;  /* 0x0000002c06055c36 */ /* 0x000fe20008000000 */
[----:B------:R-:W-:Y:S02]  /*6190*/  CS2R R74, SRZ ;  /* 0x00000000004a7805 */ /* 0x000fe4000001ff00 */
[----:B------:R-:W-:Y:S02]  /*61a0*/  CS2R R72, SRZ ;  /* 0x0000000000487805 */ /* 0x000fe4000001ff00 */
[----:B------:R-:W-:Y:S01]  /*61b0*/  CS2R R78, SRZ ;  /* 0x00000000004e7805 */ /* 0x000fe2000001ff00 */
[----:B------:R-:W-:Y:S01]  /*61c0*/  @P5 IMAD R5, R95, -0x10, R5 ;  /* 0xfffffff05f055824 */ /* 0x000fe200078e0205 */
[----:B------:R-:W-:Y:S04]  /*61d0*/  CS2R R76, SRZ ;  /* 0x00000000004c7805 */ /* 0x000fe8000001ff00 */
[----:B------:R-:W-:Y:S05]  /*61e0*/  @P1 BRA `(.L_x_101) ;  /* 0x00000000000c1947 */ /* 0x000fea0003800000 */
[----:B------:R-:W-:Y:S04]  /*61f0*/  SHF.L.U32 R3, R91, 0x1f, RZ ;  /* 0x0000001f5b037819 */ /* 0x000fe800000006ff */
[----:B------:R-:W2:Y:S02]  /*6200*/  SYNCS.PHASECHK.TRANS64.TRYWAIT P1, [R2+URZ+0x50], R3 ;  /* 0x00005003020075a7 */ /* 0x000ea400080211ff */
[----:B--2---:R-:W-:Y:S05]  /*6210*/  @!P1 BRA `(.L_x_102) ;  /* 0x0000004000209947 */ /* 0x004fea0003800000 */
.L_x_101:
[----:B------:R-:W-:Y:S05]  /*6220*/  BSYNC B0 ;  /* 0x0000000000007941 */ /* 0x000fea0003800000 */
.L_x_100:
[----:B------:R-:W-:Y:S01]  /*6230*/  ISETP.NE.AND P1, PT, R101, RZ, PT ;  /* 0x000000ff6500720c */ /* 0x000fe20003f25270 */
[----:B--2---:R-:W-:Y:S02]  /*6240*/  VIADD R3, R2, 0x70 ;  /* 0x0000007002037836 */ /* 0x004fe40000000000 */
[----:B------:R-:W-:Y:S03]  /*6250*/  VIADD R93, R93, 0x1 ;  /* 0x000000015d5d7836 */ /* 0x000fe60000000000 */
[----:B-1----:R-:W-:Y:S07]  /*6260*/  PRMT R0, R0, 0x654, R3 ;  /* 0x0000065400007816 */ /* 0x002fee0000000003 */
[----:B------:R1:W2:Y:S04]  /*6270*/  @P1 LDS.128 R72, [R6+UR44+0x200] ;  /* 0x0002002c06481984 */ /* 0x0002a80008000c00 */
[----:B------:R1:W1:Y:S01]  /*6280*/  @P1 LDS.128 R76, [R5+0x210] ;  /* 0x00021000054c1984 */ /* 0x0002620000000c00 */
[C---:B------:R-:W-:Y:S01]  /*6290*/  ISETP.NE.AND P1, PT, R93.reuse, 0x4, PT ;  /* 0x000000045d00780c */ /* 0x040fe20003f25270 */
[----:B------:R-:W-:Y:S01]  /*62a0*/  @!PT LDS RZ, [RZ] ;  /* 0x00000000fffff984 */ /* 0x000fe20000000800 */
[----:B------:R-:W-:Y:S01]  /*62b0*/  @!PT LDS RZ, [RZ] ;  /* 0x00000000fffff984 */ /* 0x000fe20000000800 */
[----:B------:R-:W-:Y:S01]  /*62c0*/  @!PT LDS RZ, [RZ] ;  /* 0x00000000fffff984 */ /* 0x000fe20000000800 */
[----:B------:R-:W-:Y:S01]  /*62d0*/  @!PT LDS RZ, [RZ] ;  /* 0x00000000fffff984 */ /* 0x000fe20000000800 */
[----:B------:R5:W-:Y:S06]  /*62e0*/  MEMBAR.ALL.CTA ;  /* 0x0000000000007992 */ /* 0x000bec0000008000 */
[----:B-----5:R-:W5:Y:S01]  /*62f0*/  FENCE.VIEW.ASYNC.S ;  /* 0x00000000000073c6 */ /* 0x020f620000000000 */
[----:B------:R-:W-:Y:S01]  /*6300*/  SEL R93, R93, RZ, P1 ;  /* 0x000000ff5d5d7207 */ /* 0x000fe20000800000 */
[----:B-----5:R5:W-:Y:S02]  /*6310*/  SYNCS.ARRIVE.TRANS64.RED.A1T0 RZ, [R0+URZ], RZ ;  /* 0x000000ff00ff79a7 */ /* 0x020be400081004ff */
[----:B-----5:R-:W-:Y:S04]  /*6320*/  SEL R0, RZ, 0x1, P1 ;  /* 0x00000001ff007807 */ /* 0x020fe80000800000 */
[----:B--2---:R-:W-:Y:S02]  /*6330*/  LOP3.LUT R91, R91, R0, RZ, 0x3c, !PT ;  /* 0x000000005b5b7212 */ /* 0x004fe400078e3cff */
.L_x_99:
[----:B------:R-:W-:Y:S05]  /*6340*/  BSYNC B1 ;  /* 0x0000000000017941 */ /* 0x000fea0003800000 */
.L_x_98:
[----:B------:R-:W-:Y:S04]  /*6350*/  SHF.R.U32.HI R3, RZ, 0x15, R39 ;  /* 0x00000015ff037819 */ /* 0x000fe80000011627 */
[----:B------:R-:W-:Y:S01]  /*6360*/  LOP3.LUT P1, RZ, R3, 0x3, R86, 0x48, !PT ;  /* 0x0000000303ff7812 */ /* 0x000fe20007824856 */
[----:B------:R-:W-:Y:S01]  /*6370*/  @!UPT UIADD3 URZ, UPT, UPT, URZ, URZ, URZ ;  /* 0x000000fffffff290 */ /* 0x000fe2000fffe0ff */
[----:B----4-:R-:W-:Y:S11]  /*6380*/  @P0 BRA `(.L_x_103) ;  /* 0x0000000000080947 */ /* 0x010ff60003800000 */
[----:B------:R-:W2:Y:S02]  /*6390*/  SYNCS.PHASECHK.TRANS64.TRYWAIT P0, [R71+URZ+0xc0], R4 ;  /* 0x0000c004470075a7 */ /* 0x000ea400080011ff */
[----:B--2---:R-:W-:Y:S05]  /*63a0*/  @!P0 BRA `(.L_x_104) ;  /* 0x0000003c00d08947 */ /* 0x004fea0003800000 */
.L_x_103:
[----:B------:R-:W-:Y:S05]  /*63b0*/  @!P1 BRA `(.L_x_105) ;  /* 0x0000000000409947 */ /* 0x000fea0003800000 */
[----:B------:R-:W1:Y:S01]  /*63c0*/  LDCU.64 UR8, c[0x4][0x78] ;  /* 0x01000f00ff0877ac */ /* 0x000e620008000a00 */
[----:B------:R-:W-:Y:S01]  /*63d0*/  MOV R3, 0x0 ;  /* 0x0000000000037802 */ /* 0x000fe20000000f00 */
[----:B------:R-:W-:Y:S02]  /*63e0*/  HFMA2 R12, -RZ, RZ, 0, 5.9604644775390625e-08 ;  /* 0x00000001ff0c7431 */ /* 0x000fe400000001ff */
[----:B------:R-:W-:Y:S02]  /*63f0*/  IMAD.MOV.U32 R8, RZ, RZ, 0x192 ;  /* 0x00000192ff087424 */ /* 0x000fe400078e00ff */
[----:B------:R-:W-:Y:S01]  /*6400*/  IMAD.MOV.U32 R13, RZ, RZ, RZ ;  /* 0x000000ffff0d7224 */ /* 0x000fe200078e00ff */
[----:B------:R-:W4:Y:S01]  /*6410*/  LDCU.64 UR6, c[0x4][0x80] ;  /* 0x01001000ff0677ac */ /* 0x000f220008000a00 */
[----:B------:R-:W3:Y:S01]  /*6420*/  LDC.64 R2, c[0x4][R3] ;  /* 0x0100000003027b82 */ /* 0x000ee20000000a00 */
[----:B------:R-:W5:Y:S01]  /*6430*/  LDCU.64 UR4, c[0x4][0x18] ;  /* 0x01000300ff0477ac */ /* 0x000f620008000a00 */
[----:B-1----:R-:W-:Y:S01]  /*6440*/  MOV R5, UR9 ;  /* 0x0000000900057c02 */ /* 0x002fe20008000f00 */
[----:B--2---:R-:W-:Y:S01]  /*6450*/  IMAD.U32 R4, RZ, RZ, UR8 ;  /* 0x00000008ff047e24 */ /* 0x004fe2000f8e00ff */
[----:B----4-:R-:W-:Y:S01]  /*6460*/  MOV R7, UR7 ;  /* 0x0000000700077c02 */ /* 0x010fe20008000f00 */
[----:B------:R-:W-:Y:S01]  /*6470*/  IMAD.U32 R6, RZ, RZ, UR6 ;  /* 0x00000006ff067e24 */ /* 0x000fe2000f8e00ff */
[----:B-----5:R-:W-:Y:S01]  /*6480*/  MOV R11, UR5 ;  /* 0x00000005000b7c02 */ /* 0x020fe20008000f00 */
[----:B------:R-:W-:Y:S02]  /*6490*/  IMAD.U32 R10, RZ, RZ, UR4 ;  /* 0x00000004ff0a7e24 */ /* 0x000fe4000f8e00ff */
[----:B------:R-:W-:Y:S07]  /*64a0*/  LEPC R20, `(.L_x_105) ;  /* 0x000000001014794e */ /* 0x000fee0000000000 */
[----:B---3--:R-:W-:Y:S05]  /*64b0*/  CALL.ABS.NOINC R2 ;  /* 0x0000000002007343 */ /* 0x008fea0003c00000 */
.L_x_105:
[-C--:B------:R-:W-:Y:S01]  /*64c0*/  F2FP.F16.E4M3.UNPACK_B R42, R72.reuse ;  /* 0x00000048ff2a723e */ /* 0x080fe200020006ff */
[----:B------:R-:W-:Y:S05]  /*64d0*/  WARPSYNC.ALL ;  /* 0x0000000000007948 */ /* 0x000fea0003800000 */
[----:B------:R-:W-:Y:S01]  /*64e0*/  R2UR UR4, R39 ;  /* 0x00000000270472ca */ /* 0x000fe200000e0000 */
[--C-:B------:R-:W-:Y:S01]  /*64f0*/  HADD2.F32 R40, -RZ, R42.reuse.H0_H0 ;  /* 0x2000002aff287230 */ /* 0x100fe20000004100 */
[----:B------:R-:W-:Y:S01]  /*6500*/  F2FP.F16.E4M3.UNPACK_B R43, R72.H1 ;  /* 0x00000048ff2b723e */ /* 0x000fe200030006ff */
[----:B------:R-:W-:Y:S01]  /*6510*/  HADD2.F32 R42, -RZ, R42.H1_H1 ;  /* 0x3000002aff2a7230 */ /* 0x000fe20000004100 */
[-C--:B------:R-:W-:Y:S01]  /*6520*/  F2FP.F16.E4M3.UNPACK_B R45, R73.reuse ;  /* 0x00000049ff2d723e */ /* 0x080fe200020006ff */
[----:B------:R-:W-:Y:S01]  /*6530*/  BSSY.RECONVERGENT B0, `(.L_x_106) ;  /* 0x0000099000007945 */ /* 0x000fe20003800200 */
[----:B------:R-:W-:Y:S01]  /*6540*/  F2FP.F16.E4M3.UNPACK_B R47, R73.H1 ;  /* 0x00000049ff2f723e */ /* 0x000fe200030006ff */
[--C-:B------:R-:W-:Y:S01]  /*6550*/  HADD2.F32 R44, -RZ, R43.reuse.H0_H0 ;  /* 0x2000002bff2c7230 */ /* 0x100fe20000004100 */
[-C--:B------:R-:W-:Y:S01]  /*6560*/  F2FP.F16.E4M3.UNPACK_B R49, R74.reuse ;  /* 0x0000004aff31723e */ /* 0x080fe200020006ff */
[----:B------:R-:W-:Y:S01]  /*6570*/  HADD2.F32 R46, -RZ, R43.H1_H1 ;  /* 0x3000002bff2e7230 */ /* 0x000fe20000004100 */
[----:B------:R-:W-:Y:S01]  /*6580*/  F2FP.F16.E4M3.UNPACK_B R51, R74.H1 ;  /* 0x0000004aff33723e */ /* 0x000fe200030006ff */
[--C-:B------:R-:W-:Y:S01]  /*6590*/  HADD2.F32 R43, -RZ, R45.reuse.H0_H0 ;  /* 0x2000002dff2b7230 */ /* 0x100fe20000004100 */
[-C--:B------:R-:W-:Y:S01]  /*65a0*/  F2FP.F16.E4M3.UNPACK_B R53, R75.reuse ;  /* 0x0000004bff35723e */ /* 0x080fe200020006ff */
[----:B-12---:R-:W-:Y:S01]  /*65b0*/  LDTM.16dp32bit_t0_t15.x32 R4, tmem[UR4] ;  /* 0x00000004000479ee */ /* 0x006fe20008a80000 */
[----:B------:R-:W3:Y:S01]  /*65c0*/  LDTM.16dp32bit_t16_t31.x32 R4, tmem[UR4+0x20] ;  /* 0x00002004000479ee */ /* 0x000ee20008aa0000 */
[----:B------:R-:W-:Y:S01]  /*65d0*/  IADD3 R112, PT, PT, R84, UR44, RZ ;  /* 0x0000002c54707c10 */ /* 0x000fe2000fffe0ff */
[----:B------:R-:W-:Y:S01]  /*65e0*/  HADD2.F32 R48, -RZ, R45.H1_H1 ;  /* 0x3000002dff307230 */ /* 0x000fe20000004100 */
[----:B------:R-:W-:Y:S01]  /*65f0*/  SHF.L.U32 R103, R90, 0x4, RZ ;  /* 0x000000045a677819 */ /* 0x000fe200000006ff */
[----:B------:R-:W-:Y:S01]  /*6600*/  HADD2.F32 R52, -RZ, R49.H1_H1 ;  /* 0x30000031ff347230 */ /* 0x000fe20000004100 */
[----:B------:R-:W-:Y:S01]  /*6610*/  F2FP.F16.E4M3.UNPACK_B R55, R75.H1 ;  /* 0x0000004bff37723e */ /* 0x000fe200030006ff */
[----:B------:R-:W-:Y:S01]  /*6620*/  HADD2.F32 R56, -RZ, R53.H1_H1 ;  /* 0x30000035ff387230 */ /* 0x000fe20000004100 */
[-C--:B------:R-:W-:Y:S01]  /*6630*/  F2FP.F16.E4M3.UNPACK_B R57, R76.reuse ;  /* 0x0000004cff39723e */ /* 0x080fe200020006ff */
[--C-:B------:R-:W-:Y:S01]  /*6640*/  HADD2.F32 R45, -RZ, R47.reuse.H0_H0 ;  /* 0x2000002fff2d7230 */ /* 0x100fe20000004100 */
[----:B------:R-:W-:Y:S01]  /*6650*/  F2FP.F16.E4M3.UNPACK_B R59, R76.H1 ;  /* 0x0000004cff3b723e */ /* 0x000fe200030006ff */
[----:B------:R-:W-:Y:S01]  /*6660*/  HADD2.F32 R50, -RZ, R47.H1_H1 ;  /* 0x3000002fff327230 */ /* 0x000fe20000004100 */
[-C--:B------:R-:W-:Y:S01]  /*6670*/  F2FP.F16.E4M3.UNPACK_B R61, R77.reuse ;  /* 0x0000004dff3d723e */ /* 0x080fe200020006ff */
[----:B------:R-:W-:Y:S01]  /*6680*/  HADD2.F32 R47, -RZ, R49.H0_H0 ;  /* 0x20000031ff2f7230 */ /* 0x000fe20000004100 */
[----:B------:R-:W-:Y:S01]  /*6690*/  F2FP.F16.E4M3.UNPACK_B R63, R77.H1 ;  /* 0x0000004dff3f723e */ /* 0x000fe200030006ff */
[----:B------:R-:W-:Y:S01]  /*66a0*/  HADD2.F32 R60, -RZ, R57.H1_H1 ;  /* 0x30000039ff3c7230 */ /* 0x000fe20000004100 */
[-C--:B------:R-:W-:Y:S01]  /*66b0*/  F2FP.F16.E4M3.UNPACK_B R65, R78.reuse ;  /* 0x0000004eff41723e */ /* 0x080fe200020006ff */
[----:B------:R-:W-:Y:S01]  /*66c0*/  HADD2.F32 R64, -RZ, R61.H1_H1 ;  /* 0x3000003dff407230 */ /* 0x000fe20000004100 */
[----:B------:R-:W-:Y:S01]  /*66d0*/  F2FP.F16.E4M3.UNPACK_B R67, R78.H1 ;  /* 0x0000004eff43723e */ /* 0x000fe200030006ff */
[----:B------:R-:W-:Y:S01]  /*66e0*/  HADD2.F32 R49, -RZ, R51.H0_H0 ;  /* 0x20000033ff317230 */ /* 0x000fe20000004100 */
[----:B------:R-:W-:Y:S01]  /*66f0*/  ISETP.NE.AND P0, PT, R97, RZ, PT ;  /* 0x000000ff6100720c */ /* 0x000fe20003f05270 */
[----:B------:R-:W-:Y:S01]  /*6700*/  HADD2.F32 R68, -RZ, R65.H1_H1 ;  /* 0x30000041ff447230 */ /* 0x000fe20000004100 */
[----:B------:R-:W-:Y:S01]  /*6710*/  ISETP.NE.AND P6, PT, R102, RZ, PT ;  /* 0x000000ff6600720c */ /* 0x000fe20003fc5270 */
[----:B------:R-:W-:Y:S02]  /*6720*/  HADD2.F32 R54, -RZ, R51.H1_H1 ;  /* 0x30000033ff367230 */ /* 0x000fe40000004100 */
[C---:B---3--:R-:W-:Y:S01]  /*6730*/  FMUL R0, R38.reuse, R4 ;  /* 0x0000000426007220 */ /* 0x048fe20000400000 */
[C---:B------:R-:W-:Y:S01]  /*6740*/  FMUL R2, R38.reuse, R5 ;  /* 0x0000000526027220 */ /* 0x040fe20000400000 */
[C---:B------:R-:W-:Y:S01]  /*6750*/  FMUL R4, R38.reuse, R8 ;  /* 0x0000000826047220 */ /* 0x040fe20000400000 */
[C---:B------:R-:W-:Y:S01]  /*6760*/  FMUL R5, R38.reuse, R9 ;  /* 0x0000000926057220 */ /* 0x040fe20000400000 */
[C---:B------:R-:W-:Y:S01]  /*6770*/  FFMA R0, R41.reuse, R40, R0 ;  /* 0x0000002829007223 */ /* 0x040fe20000000000 */
[C---:B------:R-:W-:Y:S01]  /*6780*/  FFMA R2, R41.reuse, R42, R2 ;  /* 0x0000002a29027223 */ /* 0x040fe20000000002 */
[C---:B------:R-:W-:Y:S01]  /*6790*/  FMUL R8, R38.reuse, R12 ;  /* 0x0000000c26087220 */ /* 0x040fe20000400000 */
[C---:B------:R-:W-:Y:S01]  /*67a0*/  FMUL R9, R38.reuse, R13 ;  /* 0x0000000d26097220 */ /* 0x040fe20000400000 */
[----:B------:R-:W-:Y:S02]  /*67b0*/  HADD2.F32 R51, -RZ, R53.H0_H0 ;  /* 0x20000035ff337230 */ /* 0x000fe40000004100 */
[C---:B------:R-:W-:Y:S01]  /*67c0*/  FMUL R12, R38.reuse, R16 ;  /* 0x00000010260c7220 */ /* 0x040fe20000400000 */
        /* <DEDUP_REMOVED lines=13> */
[C---:B------:R-:W-:Y:S01]  /*68a0*/  FFMA R3, R41.reuse, R44, R3 ;  /* 0x0000002c29037223 */ /* 0x040fe20000000003 */
[----:B------:R-:W-:Y:S01]  /*68b0*/  F2FP.F16.E4M3.UNPACK_B R40, R79 ;  /* 0x0000004fff28723e */ /* 0x000fe200020006ff */
[C---:B------:R-:W-:Y:S01]  /*68c0*/  FFMA R7, R41.reuse, R46, R7 ;  /* 0x0000002e29077223 */ /* 0x040fe20000000007 */
[C---:B------:R-:W-:Y:S01]  /*68d0*/  FFMA R4, R41.reuse, R43, R4 ;  /* 0x0000002b29047223 */ /* 0x040fe20000000004 */
[----:B------:R-:W-:Y:S01]  /*68e0*/  F2FP.F16.E4M3.UNPACK_B R42, R79.H1 ;  /* 0x0000004fff2a723e */ /* 0x000fe200030006ff */
[C---:B------:R-:W-:Y:S01]  /*68f0*/  FFMA R5, R41.reuse, R48, R5 ;  /* 0x0000003029057223 */ /* 0x040fe20000000005 */
[----:B------:R-:W-:Y:S01]  /*6900*/  FFMA R6, R41, R45, R6 ;  /* 0x0000002d29067223 */ /* 0x000fe20000000006 */
[----:B------:R-:W-:Y:S01]  /*6910*/  F2FP.SATFINITE.E4M3.F32.PACK_AB_MERGE_C R99, R7, R3, RZ ;  /* 0x000000030763723e */ /* 0x000fe200048070ff */
[C---:B------:R-:W-:Y:S01]  /*6920*/  FFMA R11, R41.reuse, R50, R11 ;  /* 0x00000032290b7223 */ /* 0x040fe2000000000b */
[C---:B------:R-:W-:Y:S01]  /*6930*/  FFMA R8, R41.reuse, R47, R8 ;  /* 0x0000002f29087223 */ /* 0x040fe20000000008 */
[----:B------:R-:W-:Y:S01]  /*6940*/  FMUL R10, R38, R14 ;  /* 0x0000000e260a7220 */ /* 0x000fe20000400000 */
[----:B------:R-:W-:Y:S01]  /*6950*/  F2FP.SATFINITE.E4M3.F32.PACK_AB_MERGE_C R104, R2, R0, R99 ;  /* 0x000000000268723e */ /* 0x000fe20004807063 */
[----:B------:R-:W-:Y:S01]  /*6960*/  FFMA R9, R41, R52, R9 ;  /* 0x0000003429097223 */ /* 0x000fe20000000009 */
[----:B------:R-:W-:Y:S01]  /*6970*/  F2FP.SATFINITE.E4M3.F32.PACK_AB_MERGE_C R105, R11, R6, RZ ;  /* 0x000000060b69723e */ /* 0x000fe200048070ff */
[----:B------:R-:W-:Y:S01]  /*6980*/  FFMA R10, R41, R49, R10 ;  /* 0x00000031290a7223 */ /* 0x000fe2000000000a */
[----:B------:R-:W-:Y:S01]  /*6990*/  IADD3 R99, PT, PT, R112, R103, RZ ;  /* 0x0000006770637210 */ /* 0x000fe20007ffe0ff */
[C---:B------:R-:W-:Y:S01]  /*69a0*/  FMUL R15, R38.reuse, R15 ;  /* 0x0000000f260f7220 */ /* 0x040fe20000400000 */
[--C-:B------:R-:W-:Y:S01]  /*69b0*/  HADD2.F32 R53, -RZ, R55.reuse.H0_H0 ;  /* 0x20000037ff357230 */ /* 0x100fe20000004100 */
[----:B------:R-:W-:Y:S01]  /*69c0*/  F2FP.SATFINITE.E4M3.F32.PACK_AB_MERGE_C R105, R5, R4, R105 ;  /* 0x000000040569723e */ /* 0x000fe20004807069 */
[----:B------:R-:W-:Y:S02]  /*69d0*/  HADD2.F32 R58, -RZ, R55.H1_H1 ;  /* 0x30000037ff3a7230 */ /* 0x000fe40000004100 */
[C---:B------:R-:W-:Y:S01]  /*69e0*/  FFMA R15, R41.reuse, R54, R15 ;  /* 0x00000036290f7223 */ /* 0x040fe2000000000f */
[C---:B------:R-:W-:Y:S01]  /*69f0*/  FFMA R12, R41.reuse, R51, R12 ;  /* 0x00000033290c7223 */ /* 0x040fe2000000000c */
[C---:B------:R-:W-:Y:S01]  /*6a00*/  FFMA R13, R41.reuse, R56, R13 ;  /* 0x00000038290d7223 */ /* 0x040fe2000000000d */
[----:B------:R-:W-:Y:S02]  /*6a10*/  HADD2.F32 R55, -RZ, R57.H0_H0 ;  /* 0x20000039ff377230 */ /* 0x000fe40000004100 */
[C---:B------:R-:W-:Y:S01]  /*6a20*/  FMUL R14, R38.reuse, R18 ;  /* 0x00000012260e7220 */ /* 0x040fe20000400000 */
[C---:B------:R-:W-:Y:S01]  /*6a30*/  FMUL R19, R38.reuse, R19 ;  /* 0x0000001326137220 */ /* 0x040fe20000400000 */
[--C-:B------:R-:W-:Y:S02]  /*6a40*/  HADD2.F32 R57, -RZ, R59.reuse.H0_H0 ;  /* 0x2000003bff397230 */ /* 0x100fe40000004100 */
[C---:B------:R-:W-:Y:S01]  /*6a50*/  FMUL R18, R38.reuse, R22 ;  /* 0x0000001626127220 */ /* 0x040fe20000400000 */
[C---:B------:R-:W-:Y:S01]  /*6a60*/  FFMA R14, R41.reuse, R53, R14 ;  /* 0x00000035290e7223 */ /* 0x040fe2000000000e */
[----:B------:R-:W-:Y:S02]  /*6a70*/  HADD2.F32 R62, -RZ, R59.H1_H1 ;  /* 0x3000003bff3e7230 */ /* 0x000fe40000004100 */
[C---:B------:R-:W-:Y:S01]  /*6a80*/  FFMA R19, R41.reuse, R58, R19 ;  /* 0x0000003a29137223 */ /* 0x040fe20000000013 */
[----:B------:R-:W-:Y:S02]  /*6a90*/  HADD2.F32 R59, -RZ, R61.H0_H0 ;  /* 0x2000003dff3b7230 */ /* 0x000fe40000004100 */
[C---:B------:R-:W-:Y:S01]  /*6aa0*/  FMUL R23, R38.reuse, R23 ;  /* 0x0000001726177220 */ /* 0x040fe20000400000 */
[C---:B------:R-:W-:Y:S01]  /*6ab0*/  FFMA R16, R41.reuse, R55, R16 ;  /* 0x0000003729107223 */ /* 0x040fe20000000010 */
[C---:B------:R-:W-:Y:S01]  /*6ac0*/  FFMA R17, R41.reuse, R60, R17 ;  /* 0x0000003c29117223 */ /* 0x040fe20000000011 */
[--C-:B------:R-:W-:Y:S02]  /*6ad0*/  HADD2.F32 R61, -RZ, R63.reuse.H0_H0 ;  /* 0x2000003fff3d7230 */ /* 0x100fe40000004100 */
[C---:B------:R-:W-:Y:S01]  /*6ae0*/  FFMA R18, R41.reuse, R57, R18 ;  /* 0x0000003929127223 */ /* 0x040fe20000000012 */
[----:B------:R-:W-:Y:S02]  /*6af0*/  HADD2.F32 R66, -RZ, R63.H1_H1 ;  /* 0x3000003fff427230 */ /* 0x000fe40000004100 */
[C---:B------:R-:W-:Y:S01]  /*6b00*/  FMUL R22, R38.reuse, R26 ;  /* 0x0000001a26167220 */ /* 0x040fe20000400000 */
[----:B------:R-:W-:Y:S02]  /*6b10*/  HADD2.F32 R63, -RZ, R65.H0_H0 ;  /* 0x20000041ff3f7230 */ /* 0x000fe40000004100 */
[C---:B------:R-:W-:Y:S01]  /*6b20*/  FFMA R23, R41.reuse, R62, R23 ;  /* 0x0000003e29177223 */ /* 0x040fe20000000017 */
[C---:B------:R-:W-:Y:S01]  /*6b30*/  FMUL R27, R38.reuse, R27 ;  /* 0x0000001b261b7220 */ /* 0x040fe20000400000 */
[C---:B------:R-:W-:Y:S01]  /*6b40*/  FFMA R20, R41.reuse, R59, R20 ;  /* 0x0000003b29147223 */ /* 0x040fe20000000014 */
[C---:B------:R-:W-:Y:S01]  /*6b50*/  FFMA R21, R41.reuse, R64, R21 ;  /* 0x0000004029157223 */ /* 0x040fe20000000015 */
[--C-:B------:R-:W-:Y:S02]  /*6b60*/  HADD2.F32 R65, -RZ, R67.reuse.H0_H0 ;  /* 0x20000043ff417230 */ /* 0x100fe40000004100 */
[C---:B------:R-:W-:Y:S01]  /*6b70*/  FFMA R22, R41.reuse, R61, R22 ;  /* 0x0000003d29167223 */ /* 0x040fe20000000016 */
[----:B------:R-:W-:Y:S02]  /*6b80*/  HADD2.F32 R70, -RZ, R67.H1_H1 ;  /* 0x30000043ff467230 */ /* 0x000fe40000004100 */
[C---:B------:R-:W-:Y:S01]  /*6b90*/  FMUL R26, R38.reuse, R30 ;  /* 0x0000001e261a7220 */ /* 0x040fe20000400000 */
[--C-:B------:R-:W-:Y:S02]  /*6ba0*/  HADD2.F32 R67, -RZ, R40.reuse.H0_H0 ;  /* 0x20000028ff437230 */ /* 0x100fe40000004100 */
[C---:B------:R-:W-:Y:S01]  /*6bb0*/  FFMA R27, R41.reuse, R66, R27 ;  /* 0x00000042291b7223 */ /* 0x040fe2000000001b */
[C---:B------:R-:W-:Y:S01]  /*6bc0*/  FMUL R31, R38.reuse, R31 ;  /* 0x0000001f261f7220 */ /* 0x040fe20000400000 */
[C---:B------:R-:W-:Y:S01]  /*6bd0*/  FFMA R24, R41.reuse, R63, R24 ;  /* 0x0000003f29187223 */ /* 0x040fe20000000018 */
[----:B------:R-:W-:Y:S02]  /*6be0*/  HADD2.F32 R40, -RZ, R40.H1_H1 ;  /* 0x30000028ff287230 */ /* 0x000fe40000004100 */
[C---:B------:R-:W-:Y:S01]  /*6bf0*/  FFMA R25, R41.reuse, R68, R25 ;  /* 0x0000004429197223 */ /* 0x040fe20000000019 */
[--C-:B------:R-:W-:Y:S02]  /*6c00*/  HADD2.F32 R69, -RZ, R42.reuse.H0_H0 ;  /* 0x2000002aff457230 */ /* 0x100fe40000004100 */
[C---:B------:R-:W-:Y:S01]  /*6c10*/  FFMA R26, R41.reuse, R65, R26 ;  /* 0x00000041291a7223 */ /* 0x040fe2000000001a */
[----:B------:R-:W-:Y:S02]  /*6c20*/  HADD2.F32 R42, -RZ, R42.H1_H1 ;  /* 0x3000002aff2a7230 */ /* 0x000fe40000004100 */
[C---:B------:R-:W-:Y:S01]  /*6c30*/  FMUL R30, R38.reuse, R34 ;  /* 0x00000022261e7220 */ /* 0x040fe20000400000 */
[----:B------:R-:W-:Y:S01]  /*6c40*/  FFMA R31, R41, R70, R31 ;  /* 0x00000046291f7223 */ /* 0x000fe2000000001f */
[----:B------:R-:W-:Y:S01]  /*6c50*/  FMUL R35, R38, R35 ;  /* 0x0000002326237220 */ /* 0x000fe20000400000 */
[----:B------:R-:W-:Y:S01]  /*6c60*/  F2FP.SATFINITE.E4M3.F32.PACK_AB_MERGE_C R106, R15, R10, RZ ;  /* 0x0000000a0f6a723e */ /* 0x000fe200048070ff */
[----:B------:R-:W-:Y:S01]  /*6c70*/  FFMA R28, R41, R67, R28 ;  /* 0x00000043291c7223 */ /* 0x000fe2000000001c */
[----:B------:R-:W-:Y:S01]  /*6c80*/  F2FP.SATFINITE.E4M3.F32.PACK_AB_MERGE_C R107, R19, R14, RZ ;  /* 0x0000000e136b723e */ /* 0x000fe200048070ff */
[C---:B------:R-:W-:Y:S01]  /*6c90*/  FFMA R29, R41.reuse, R40, R29 ;  /* 0x00000028291d7223 */ /* 0x040fe2000000001d */
[C---:B------:R-:W-:Y:S01]  /*6ca0*/  FFMA R30, R41.reuse, R69, R30 ;  /* 0x00000045291e7223 */ /* 0x040fe2000000001e */
[----:B------:R-:W-:Y:S01]  /*6cb0*/  FFMA R35, R41, R42, R35 ;  /* 0x0000002a29237223 */ /* 0x000fe20000000023 */
[----:B------:R-:W-:Y:S02]  /*6cc0*/  F2FP.SATFINITE.E4M3.F32.PACK_AB_MERGE_C R106, R9, R8, R106 ;  /* 0x00000008096a723e */ /* 0x000fe4000480706a */
[----:B------:R-:W-:Y:S02]  /*6cd0*/  F2FP.SATFINITE.E4M3.F32.PACK_AB_MERGE_C R107, R13, R12, R107 ;  /* 0x0000000c0d6b723e */ /* 0x000fe4000480706b */
[----:B------:R-:W-:Y:S02]  /*6ce0*/  F2FP.SATFINITE.E4M3.F32.PACK_AB_MERGE_C R108, R23, R18, RZ ;  /* 0x00000012176c723e */ /* 0x000fe400048070ff */
[----:B------:R-:W-:Y:S01]  /*6cf0*/  F2FP.SATFINITE.E4M3.F32.PACK_AB_MERGE_C R109, R27, R22, RZ ;  /* 0x000000161b6d723e */ /* 0x000fe200048070ff */
[----:B------:R1:W-:Y:S01]  /*6d00*/  STS.128 [R84+UR44+0x4200], R104 ;  /* 0x0042006854007988 */ /* 0x0003e20008000c2c */
[----:B------:R-:W-:Y:S02]  /*6d10*/  F2FP.SATFINITE.E4M3.F32.PACK_AB_MERGE_C R113, R31, R26, RZ ;  /* 0x0000001a1f71723e */ /* 0x000fe400048070ff */
[----:B------:R-:W-:Y:S02]  /*6d20*/  F2FP.SATFINITE.E4M3.F32.PACK_AB_MERGE_C R114, R35, R30, RZ ;  /* 0x0000001e2372723e */ /* 0x000fe400048070ff */
[----:B------:R-:W-:Y:S02]  /*6d30*/  F2FP.SATFINITE.E4M3.F32.PACK_AB_MERGE_C R108, R17, R16, R108 ;  /* 0x00000010116c723e */ /* 0x000fe4000480706c */
[----:B------:R-:W-:Y:S02]  /*6d40*/  F2FP.SATFINITE.E4M3.F32.PACK_AB_MERGE_C R109, R21, R20, R109 ;  /* 0x00000014156d723e */ /* 0x000fe4000480706d */
[----:B------:R-:W-:Y:S02]  /*6d50*/  F2FP.SATFINITE.E4M3.F32.PACK_AB_MERGE_C R110, R25, R24, R113 ;  /* 0x00000018196e723e */ /* 0x000fe40004807071 */
[----:B------:R-:W-:Y:S02]  /*6d60*/  F2FP.SATFINITE.E4M3.F32.PACK_AB_MERGE_C R111, R29, R28, R114 ;  /* 0x0000001c1d6f723e */ /* 0x000fe40004807072 */
[----:B------:R-:W-:Y:S02]  /*6d70*/  LEA R112, R93, UR44, 0x3 ;  /* 0x0000002c5d707c11 */ /* 0x000fe4000f8e18ff */
[----:B------:R-:W-:Y:S01]  /*6d80*/  @P6 SHF.L.U32 R113, R91, 0x1f, RZ ;  /* 0x0000001f5b716819 */ /* 0x000fe200000006ff */
[----:B------:R1:W-:Y:S01]  /*6d90*/  STS.128 [R99+0x4210], R108 ;  /* 0x0042106c63007388 */ /* 0x0003e20000000c00 */
[----:B------:R-:W-:Y:S01]  /*6da0*/  @!PT LDS RZ, [RZ] ;  /* 0x00000000fffff984 */ /* 0x000fe20000000800 */
[----:B------:R-:W-:Y:S01]  /*6db0*/  @!PT LDS RZ, [RZ] ;  /* 0x00000000fffff984 */ /* 0x000fe20000000800 */
[----:B------:R-:W-:Y:S01]  /*6dc0*/  @!PT LDS RZ, [RZ] ;  /* 0x00000000fffff984 */ /* 0x000fe20000000800 */
[----:B------:R-:W-:Y:S01]  /*6dd0*/  @!PT LDS RZ, [RZ] ;  /* 0x00000000fffff984 */ /* 0x000fe20000000800 */
[----:B------:R2:W-:Y:S07]  /*6de0*/  MEMBAR.ALL.CTA ;  /* 0x0000000000007992 */ /* 0x0005ee0000008000 */
[----:B--2---:R-:W2:Y:S02]  /*6df0*/  FENCE.VIEW.ASYNC.S ;  /* 0x00000000000073c6 */ /* 0x004ea40000000000 */
[----:B--2---:R-:W-:Y:S06]  /*6e00*/  BAR.SYNC.DEFER_BLOCKING 0x1, 0x80 ;  /* 0x0042000000007b1d */ /* 0x004fec0000010000 */
[----:B------:R-:W-:Y:S05]  /*6e10*/  @P0 BRA `(.L_x_107) ;  /* 0x0000000000280947 */ /* 0x000fea0003800000 */
[----:B------:R-:W-:Y:S01]  /*6e20*/  UIADD3 UR4, UPT, UPT, UR44, 0x4200, URZ ;  /* 0x000042002c047890 */ /* 0x000fe2000fffe0ff */
[----:B------:R-:W-:Y:S05]  /*6e30*/  UMOV UR51, UR36 ;  /* 0x0000002400337c82 */ /* 0x000fea0008000000 */
[----:B------:R-:W-:Y:S01]  /*6e40*/  MOV R96, UR4 ;  /* 0x0000000400607c02 */ /* 0x000fe20008000f00 */
[----:B------:R-:W-:Y:S03]  /*6e50*/  UIADD3 UR4, UP0, UPT, UR62, 0x680, URZ ;  /* 0x000006803e047890 */ /* 0x000fe6000ff1e0ff */
[----:B------:R-:W-:Y:S01]  /*6e60*/  R2UR UR48, R96 ;  /* 0x00000000603072ca */ /* 0x000fe200000e0000 */
[----:B------:R-:W-:Y:S11]  /*6e70*/  UIADD3.X UR5, UPT, UPT, URZ, UR63, URZ, UP0, !UPT ;  /* 0x0000003fff057290 */ /* 0x000ff600087fe4ff */
[----:B------:R-:W-:Y:S01]  /*6e80*/  @!UPT UIADD3 URZ, UPT, UPT, URZ, URZ, URZ ;  /* 0x000000fffffff290 */ /* 0x000fe2000fffe0ff */
[----:B------:R2:W-:Y:S01]  /*6e90*/  UTMASTG.3D [UR48], [UR4] ;  /* 0x00000030040073b5 */ /* 0x0005e20008010000 */
[----:B------:R0:W-:Y:S01]  /*6ea0*/  UTMACMDFLUSH ;  /* 0x00000000000079b7 */ /* 0x0001e20000000000 */
[----:B--2---:R-:W-:Y:S04]  /*6eb0*/  DEPBAR.LE SB0, 0x1 ;  /* 0x000080400000791a */ /* 0x004fe80000000000 */
.L_x_107:
[----:B------:R-:W-:Y:S05]  /*6ec0*/  BSYNC.RECONVERGENT B0 ;  /* 0x0000000000007941 */ /* 0x000fea0003800200 */
.L_x_106:
[----:B------:R-:W-:Y:S06]  /*6ed0*/  BAR.SYNC.DEFER_BLOCKING 0x1, 0x80 ;  /* 0x0042000000007b1d */ /* 0x000fec0000010000 */
[----:B------:R-:W2:Y:S01]  /*6ee0*/  @P6 SYNCS.PHASECHK.TRANS64.TRYWAIT P0, [R112+URZ+0x50], R113 ;  /* 0x00005071700065a7 */ /* 0x000ea200080011ff */
[----:B------:R-:W-:Y:S01]  /*6ef0*/  BSSY B1, `(.L_x_108) ;  /* 0x0000020000017945 */ /* 0x000fe20003800000 */
[----:B--2---:R-:W-:Y:S03]  /*6f00*/  @P6 SEL R100, RZ, 0x1, !P0 ;  /* 0x00000001ff646807 */ /* 0x004fe60004000000 */
[----:B------:R-:W-:Y:S05]  /*6f10*/  @!P6 BRA `(.L_x_109) ;  /* 0x000000000074e947 */ /* 0x000fea0003800000 */
[----:B------:R-:W-:Y:S01]  /*6f20*/  ISETP.NE.AND P1, PT, R101, RZ, PT ;  /* 0x000000ff6500720c */ /* 0x000fe20003f25270 */
[----:B------:R-:W2:Y:S01]  /*6f30*/  S2R R0, SR_CgaCtaId ;  /* 0x0000000000007919 */ /* 0x000ea20000008800 */
[----:B------:R-:W-:Y:S01]  /*6f40*/  ISETP.NE.AND P0, PT, R100, RZ, PT ;  /* 0x000000ff6400720c */ /* 0x000fe20003f05270 */
[----:B------:R-:W-:Y:S10]  /*6f50*/  BSSY B0, `(.L_x_110) ;  /* 0x0000008000007945 */ /* 0x000ff40003800000 */
[----:B------:R-:W-:Y:S05]  /*6f60*/  @P1 IMAD R2, R93, 0x1000, R84 ;  /* 0x000010005d021824 */ /* 0x000fea00078e0254 */
[----:B------:R-:W-:Y:S05]  /*6f70*/  @P1 IADD3 R4, PT, PT, R2, UR44, RZ ;  /* 0x0000002c02041c10 */ /* 0x000fea000fffe0ff */
[----:B------:R-:W-:Y:S01]  /*6f80*/  @P1 IMAD.IADD R4, R4, 0x1, R103 ;  /* 0x0000000104041824 */ /* 0x000fe200078e0267 */
[----:B------:R-:W-:Y:S06]  /*6f90*/  @P0 BRA `(.L_x_111) ;  /* 0x00000000000c0947 */ /* 0x000fec0003800000 */
[----:B------:R-:W-:Y:S04]  /*6fa0*/  SHF.L.U32 R3, R91, 0x1f, RZ ;  /* 0x0000001f5b037819 */ /* 0x000fe800000006ff */
[----:B------:R-:W3:Y:S02]  /*6fb0*/  SYNCS.PHASECHK.TRANS64.TRYWAIT P0, [R112+URZ+0x50], R3 ;  /* 0x00005003700075a7 */ /* 0x000ee400080011ff */
[----:B---3--:R-:W-:Y:S05]  /*6fc0*/  @!P0 BRA `(.L_x_112) ;  /* 0x0000003000dc8947 */ /* 0x008fea0003800000 */
.L_x_111:
[----:B------:R-:W-:Y:S05]  /*6fd0*/  BSYNC B0 ;  /* 0x0000000000007941 */ /* 0x000fea0003800000 */
.L_x_110:
[----:B------:R-:W-:Y:S01]  /*6fe0*/  ISETP.NE.AND P0, PT, R101, RZ, PT ;  /* 0x000000ff6500720c */ /* 0x000fe20003f05270 */
[----:B---3--:R-:W-:Y:S02]  /*6ff0*/  VIADD R3, R112, 0x70 ;  /* 0x0000007070037836 */ /* 0x008fe40000000000 */
[----:B------:R-:W-:Y:S03]  /*7000*/  VIADD R93, R93, 0x1 ;  /* 0x000000015d5d7836 */ /* 0x000fe60000000000 */
[----:B--2---:R-:W-:Y:S07]  /*7010*/  PRMT R0, R0, 0x654, R3 ;  /* 0x0000065400007816 */ /* 0x004fee0000000003 */
[----:B------:R2:W3:Y:S04]  /*7020*/  @P0 LDS.128 R72, [R2+UR44+0x200] ;  /* 0x0002002c02480984 */ /* 0x0004e80008000c00 */
[----:B------:R2:W4:Y:S01]  /*7030*/  @P0 LDS.128 R76, [R4+0x210] ;  /* 0x00021000044c0984 */ /* 0x0005220000000c00 */
        /* <DEDUP_REMOVED lines=10> */
[----:B--23--:R-:W-:Y:S02]  /*70e0*/  LOP3.LUT R91, R91, R0, RZ, 0x3c, !PT ;  /* 0x000000005b5b7212 */ /* 0x00cfe400078e3cff */
.L_x_109:
[----:B------:R-:W-:Y:S05]  /*70f0*/  BSYNC B1 ;  /* 0x0000000000017941 */ /* 0x000fea0003800000 */
.L_x_108:
[----:B------:R-:W-:Y:S05]  /*7100*/  VIADD R3, R39, 0x40 ;  /* 0x0000004027037836 */ /* 0x000fea0000000000 */
[----:B------:R-:W-:Y:S04]  /*7110*/  SHF.R.U32.HI R3, RZ, 0x15, R3 ;  /* 0x00000015ff037819 */ /* 0x000fe80000011603 */
[----:B------:R-:W-:Y:S11]  /*7120*/  LOP3.LUT P0, RZ, R3, 0x3, R86, 0x48, !PT ;  /* 0x0000000303ff7812 */ /* 0x000ff60007804856 */
[----:B------:R-:W-:Y:S02]  /*7130*/  @!UPT UIADD3 URZ, UPT, UPT, URZ, URZ, URZ ;  /* 0x000000fffffff290 */ /* 0x000fe4000fffe0ff */
[----:B------:R-:W-:Y:S05]  /*7140*/  @!P0 BRA `(.L_x_113) ;  /* 0x0000000000408947 */ /* 0x000fea0003800000 */
[----:B------:R-:W2:Y:S01]  /*7150*/  LDCU.64 UR8, c[0x4][0x78] ;  /* 0x01000f00ff0877ac */ /* 0x000ea20008000a00 */
[----:B------:R-:W-:Y:S01]  /*7160*/  MOV R3, 0x0 ;  /* 0x0000000000037802 */ /* 0x000fe20000000f00 */
[----:B------:R-:W-:Y:S02]  /*7170*/  HFMA2 R12, -RZ, RZ, 0, 5.9604644775390625e-08 ;  /* 0x00000001ff0c7431 */ /* 0x000fe400000001ff */
[----:B------:R-:W-:Y:S02]  /*7180*/  IMAD.MOV.U32 R8, RZ, RZ, 0x192 ;  /* 0x00000192ff087424 */ /* 0x000fe400078e00ff */
[----:B------:R-:W-:Y:S01]  /*7190*/  IMAD.MOV.U32 R13, RZ, RZ, RZ ;  /* 0x000000ffff0d7224 */ /* 0x000fe200078e00ff */
[----:B------:R-:W3:Y:S01]  /*71a0*/  LDCU.64 UR6, c[0x4][0x80] ;  /* 0x01001000ff0677ac */ /* 0x000ee20008000a00 */
[----:B------:R-:W1:Y:S01]  /*71b0*/  LDC.64 R2, c[0x4][R3] ;  /* 0x0100000003027b82 */ /* 0x000e620000000a00 */
[----:B------:R-:W5:Y:S01]  /*71c0*/  LDCU.64 UR4, c[0x4][0x18] ;  /* 0x01000300ff0477ac */ /* 0x000f620008000a00 */
[----:B--2---:R-:W-:Y:S01]  /*71d0*/  MOV R5, UR9 ;  /* 0x0000000900057c02 */ /* 0x004fe20008000f00 */
[----:B------:R-:W-:Y:S01]  /*71e0*/  IMAD.U32 R4, RZ, RZ, UR8 ;  /* 0x00000008ff047e24 */ /* 0x000fe2000f8e00ff */
[----:B---3--:R-:W-:Y:S01]  /*71f0*/  MOV R7, UR7 ;  /* 0x0000000700077c02 */ /* 0x008fe20008000f00 */
[----:B------:R-:W-:Y:S01]  /*7200*/  IMAD.U32 R6, RZ, RZ, UR6 ;  /* 0x00000006ff067e24 */ /* 0x000fe2000f8e00ff */
[----:B-----5:R-:W-:Y:S01]  /*7210*/  MOV R11, UR5 ;  /* 0x00000005000b7c02 */ /* 0x020fe20008000f00 */
[----:B------:R-:W-:Y:S02]  /*7220*/  IMAD.U32 R10, RZ, RZ, UR4 ;  /* 0x00000004ff0a7e24 */ /* 0x000fe4000f8e00ff */
[----:B------:R-:W-:Y:S07]  /*7230*/  LEPC R20, `(.L_x_113) ;  /* 0x000000001014794e */ /* 0x000fee0000000000 */
[----:B-1--4-:R-:W-:Y:S05]  /*7240*/  CALL.ABS.NOINC R2 ;  /* 0x0000000002007343 */ /* 0x012fea0003c00000 */
.L_x_113:
        /* <DEDUP_REMOVED lines=14> */
[----:B------:R-:W-:Y:S01]  /*7330*/  F2FP.F16.E4M3.UNPACK_B R54, R75 ;  /* 0x0000004bff36723e */ /* 0x000fe200020006ff */
[----:B------:R-:W-:Y:S01]  /*7340*/  LDTM.16dp32bit_t0_t15.x32 R4, tmem[UR4+0x40] ;  /* 0x00004004000479ee */ /* 0x000fe20008a80000 */
[----:B------:R-:W2:Y:S01]  /*7350*/  LDTM.16dp32bit_t16_t31.x32 R4, tmem[UR4+0x60] ;  /* 0x00006004000479ee */ /* 0x000ea20008aa0000 */
[----:B------:R-:W-:Y:S01]  /*7360*/  HADD2.F32 R46, -RZ, R46.H1_H1 ;  /* 0x3000002eff2e7230 */ /* 0x000fe20000004100 */
[----:B----4-:R-:W-:Y:S01]  /*7370*/  F2FP.F16.E4M3.UNPACK_B R58, R76 ;  /* 0x0000004cff3a723e */ /* 0x010fe200020006ff */
[--C-:B------:R-:W-:Y:S01]  /*7380*/  HADD2.F32 R49, -RZ, R50.reuse.H0_H0 ;  /* 0x20000032ff317230 */ /* 0x100fe20000004100 */
[----:B------:R-:W-:Y:S01]  /*7390*/  F2FP.F16.E4M3.UNPACK_B R62, R77 ;  /* 0x0000004dff3e723e */ /* 0x000fe200020006ff */
[----:B------:R-:W-:Y:S01]  /*73a0*/  HADD2.F32 R50, -RZ, R50.H1_H1 ;  /* 0x30000032ff327230 */ /* 0x000fe20000004100 */
[----:B------:R-:W-:Y:S01]  /*73b0*/  F2FP.F16.E4M3.UNPACK_B R66, R78 ;  /* 0x0000004eff42723e */ /* 0x000fe200020006ff */
[--C-:B------:R-:W-:Y:S01]  /*73c0*/  HADD2.F32 R53, -RZ, R54.reuse.H0_H0 ;  /* 0x20000036ff357230 */ /* 0x100fe20000004100 */
[----:B------:R-:W-:Y:S01]  /*73d0*/  F2FP.F16.E4M3.UNPACK_B R70, R79 ;  /* 0x0000004fff46723e */ /* 0x000fe200020006ff */
[----:B------:R-:W-:Y:S01]  /*73e0*/  HADD2.F32 R54, -RZ, R54.H1_H1 ;  /* 0x30000036ff367230 */ /* 0x000fe20000004100 */
[----:B------:R-:W-:Y:S01]  /*73f0*/  F2FP.F16.E4M3.UNPACK_B R56, R75.H1 ;  /* 0x0000004bff38723e */ /* 0x000fe200030006ff */
[--C-:B------:R-:W-:Y:S01]  /*7400*/  HADD2.F32 R57, -RZ, R58.reuse.H0_H0 ;  /* 0x2000003aff397230 */ /* 0x100fe20000004100 */
[----:B------:R-:W-:Y:S01]  /*7410*/  F2FP.F16.E4M3.UNPACK_B R60, R76.H1 ;  /* 0x0000004cff3c723e */ /* 0x000fe200030006ff */
[----:B------:R-:W-:Y:S01]  /*7420*/  HADD2.F32 R58, -RZ, R58.H1_H1 ;  /* 0x3000003aff3a7230 */ /* 0x000fe20000004100 */
[----:B------:R-:W-:Y:S01]  /*7430*/  F2FP.F16.E4M3.UNPACK_B R64, R77.H1 ;  /* 0x0000004dff40723e */ /* 0x000fe200030006ff */
[--C-:B------:R-:W-:Y:S01]  /*7440*/  HADD2.F32 R61, -RZ, R62.reuse.H0_H0 ;  /* 0x2000003eff3d7230 */ /* 0x100fe20000004100 */
[----:B------:R-:W-:Y:S01]  /*7450*/  F2FP.F16.E4M3.UNPACK_B R68, R78.H1 ;  /* 0x0000004eff44723e */ /* 0x000fe200030006ff */
[----:B------:R-:W-:Y:S01]  /*7460*/  HADD2.F32 R62, -RZ, R62.H1_H1 ;  /* 0x3000003eff3e7230 */ /* 0x000fe20000004100 */
[----:B------:R-:W-:Y:S01]  /*7470*/  ISETP.NE.AND P0, PT, R97, RZ, PT ;  /* 0x000000ff6100720c */ /* 0x000fe20003f05270 */
[--C-:B------:R-:W-:Y:S01]  /*7480*/  HADD2.F32 R65, -RZ, R66.reuse.H0_H0 ;  /* 0x20000042ff417230 */ /* 0x100fe20000004100 */
[----:B------:R-:W-:Y:S01]  /*7490*/  ISETP.NE.AND P6, PT, R102, RZ, PT ;  /* 0x000000ff6600720c */ /* 0x000fe20003fc5270 */
[----:B------:R-:W-:Y:S02]  /*74a0*/  HADD2.F32 R66, -RZ, R66.H1_H1 ;  /* 0x30000042ff427230 */ /* 0x000fe40000004100 */
[--C-:B------:R-:W-:Y:S02]  /*74b0*/  HADD2.F32 R69, -RZ, R70.reuse.H0_H0 ;  /* 0x20000046ff457230 */ /* 0x100fe40000004100 */
[C---:B--2---:R-:W-:Y:S01]  /*74c0*/  FMUL R0, R38.reuse, R4 ;  /* 0x0000000426007220 */ /* 0x044fe20000400000 */
[C---:B------:R-:W-:Y:S01]  /*74d0*/  FMUL R2, R38.reuse, R5 ;  /* 0x0000000526027220 */ /* 0x040fe20000400000 */
[C---:B------:R-:W-:Y:S01]  /*74e0*/  FMUL R4, R38.reuse, R8 ;  /* 0x0000000826047220 */ /* 0x040fe20000400000 */
[C---:B------:R-:W-:Y:S01]  /*74f0*/  FMUL R5, R38.reuse, R9 ;  /* 0x0000000926057220 */ /* 0x040fe20000400000 */
[C---:B------:R-:W-:Y:S01]  /*7500*/  FFMA R0, R41.reuse, R40, R0 ;  /* 0x0000002829007223 */ /* 0x040fe20000000000 */
[C---:B------:R-:W-:Y:S01]  /*7510*/  FFMA R2, R41.reuse, R43, R2 ;  /* 0x0000002b29027223 */ /* 0x040fe20000000002 */
        /* <DEDUP_REMOVED lines=10> */
[----:B------:R-:W-:Y:S02]  /*75c0*/  HADD2.F32 R70, -RZ, R70.H1_H1 ;  /* 0x30000046ff467230 */ /* 0x000fe40000004100 */
[C---:B------:R-:W-:Y:S01]  /*75d0*/  FMUL R28, R38.reuse, R32 ;  /* 0x00000020261c7220 */ /* 0x040fe20000400000 */
[C---:B------:R-:W-:Y:S01]  /*75e0*/  FMUL R29, R38.reuse, R33 ;  /* 0x00000021261d7220 */ /* 0x040fe20000400000 */
[C---:B------:R-:W-:Y:S01]  /*75f0*/  FMUL R3, R38.reuse, R6 ;  /* 0x0000000626037220 */ /* 0x040fe20000400000 */
[C---:B------:R-:W-:Y:S01]  /*7600*/  FMUL R7, R38.reuse, R7 ;  /* 0x0000000726077220 */ /* 0x040fe20000400000 */
[--C-:B------:R-:W-:Y:S02]  /*7610*/  HADD2.F32 R47, -RZ, R48.reuse.H0_H0 ;  /* 0x20000030ff2f7230 */ /* 0x100fe40000004100 */
[C---:B------:R-:W-:Y:S01]  /*7620*/  FMUL R6, R38.reuse, R10 ;  /* 0x0000000a26067220 */ /* 0x040fe20000400000 */
[C---:B------:R-:W-:Y:S01]  /*7630*/  FFMA R3, R41.reuse, R42, R3 ;  /* 0x0000002a29037223 */ /* 0x040fe20000000003 */
[----:B------:R-:W-:Y:S02]  /*7640*/  HADD2.F32 R48, -RZ, R48.H1_H1 ;  /* 0x30000030ff307230 */ /* 0x000fe40000004100 */
[C---:B------:R-:W-:Y:S01]  /*7650*/  FFMA R7, R41.reuse, R44, R7 ;  /* 0x0000002c29077223 */ /* 0x040fe20000000007 */
[C---:B------:R-:W-:Y:S01]  /*7660*/  FFMA R4, R41.reuse, R45, R4 ;  /* 0x0000002d29047223 */ /* 0x040fe20000000004 */
[C---:B------:R-:W-:Y:S01]  /*7670*/  FFMA R5, R41.reuse, R46, R5 ;  /* 0x0000002e29057223 */ /* 0x040fe20000000005 */
[----:B------:R-:W-:Y:S01]  /*7680*/  FFMA R6, R41, R47, R6 ;  /* 0x0000002f29067223 */ /* 0x000fe20000000006 */
[----:B------:R-:W-:Y:S01]  /*7690*/  FMUL R11, R38, R11 ;  /* 0x0000000b260b7220 */ /* 0x000fe20000400000 */
[----:B------:R-:W-:Y:S01]  /*76a0*/  F2FP.F16.E4M3.UNPACK_B R40, R79.H1 ;  /* 0x0000004fff28723e */ /* 0x000fe200030006ff */
[--C-:B------:R-:W-:Y:S01]  /*76b0*/  HADD2.F32 R51, -RZ, R52.reuse.H0_H0 ;  /* 0x20000034ff337230 */ /* 0x100fe20000004100 */
[----:B-1----:R-:W-:Y:S01]  /*76c0*/  F2FP.SATFINITE.E4M3.F32.PACK_AB_MERGE_C R105, R7, R3, RZ ;  /* 0x000000030769723e */ /* 0x002fe200048070ff */
[C---:B------:R-:W-:Y:S01]  /*76d0*/  FFMA R11, R41.reuse, R48, R11 ;  /* 0x00000030290b7223 */ /* 0x040fe2000000000b */
[C---:B------:R-:W-:Y:S01]  /*76e0*/  FFMA R8, R41.reuse, R49, R8 ;  /* 0x0000003129087223 */ /* 0x040fe20000000008 */
[----:B------:R-:W-:Y:S01]  /*76f0*/  FFMA R9, R41, R50, R9 ;  /* 0x0000003229097223 */ /* 0x000fe20000000009 */
[----:B------:R-:W-:Y:S01]  /*7700*/  F2FP.SATFINITE.E4M3.F32.PACK_AB_MERGE_C R104, R2, R0, R105 ;  /* 0x000000000268723e */ /* 0x000fe20004807069 */
[----:B------:R-:W-:Y:S01]  /*7710*/  HADD2.F32 R52, -RZ, R52.H1_H1 ;  /* 0x30000034ff347230 */ /* 0x000fe20000004100 */
[----:B------:R-:W-:Y:S01]  /*7720*/  F2FP.SATFINITE.E4M3.F32.PACK_AB_MERGE_C R106, R11, R6, RZ ;  /* 0x000000060b6a723e */ /* 0x000fe200048070ff */
[C---:B------:R-:W-:Y:S01]  /*7730*/  FMUL R10, R38.reuse, R14 ;  /* 0x0000000e260a7220 */ /* 0x040fe20000400000 */
[C---:B------:R-:W-:Y:S01]  /*7740*/  FMUL R15, R38.reuse, R15 ;  /* 0x0000000f260f7220 */ /* 0x040fe20000400000 */
[--C-:B------:R-:W-:Y:S01]  /*7750*/  HADD2.F32 R55, -RZ, R56.reuse.H0_H0 ;  /* 0x20000038ff377230 */ /* 0x100fe20000004100 */
[----:B------:R-:W-:Y:S01]  /*7760*/  F2FP.SATFINITE.E4M3.F32.PACK_AB_MERGE_C R105, R5, R4, R106 ;  /* 0x000000040569723e */ /* 0x000fe2000480706a */
[C---:B------:R-:W-:Y:S01]  /*7770*/  FFMA R10, R41.reuse, R51, R10 ;  /* 0x00000033290a7223 */ /* 0x040fe2000000000a */
[C---:B------:R-:W-:Y:S01]  /*7780*/  FFMA R15, R41.reuse, R52, R15 ;  /* 0x00000034290f7223 */ /* 0x040fe2000000000f */
[C---:B------:R-:W-:Y:S01]  /*7790*/  FFMA R12, R41.reuse, R53, R12 ;  /* 0x00000035290c7223 */ /* 0x040fe2000000000c */
[C---:B------:R-:W-:Y:S01]  /*77a0*/  FFMA R13, R41.reuse, R54, R13 ;  /* 0x00000036290d7223 */ /* 0x040fe2000000000d */
[----:B------:R-:W-:Y:S02]  /*77b0*/  HADD2.F32 R56, -RZ, R56.H1_H1 ;  /* 0x30000038ff387230 */ /* 0x000fe40000004100 */
[C---:B------:R-:W-:Y:S01]  /*77c0*/  FMUL R14, R38.reuse, R18 ;  /* 0x00000012260e7220 */ /* 0x040fe20000400000 */
[C---:B------:R-:W-:Y:S01]  /*77d0*/  FMUL R19, R38.reuse, R19 ;  /* 0x0000001326137220 */ /* 0x040fe20000400000 */
[--C-:B------:R-:W-:Y:S02]  /*77e0*/  HADD2.F32 R59, -RZ, R60.reuse.H0_H0 ;  /* 0x2000003cff3b7230 */ /* 0x100fe40000004100 */
[C---:B------:R-:W-:Y:S01]  /*77f0*/  FMUL R18, R38.reuse, R22 ;  /* 0x0000001626127220 */ /* 0x040fe20000400000 */
[C---:B------:R-:W-:Y:S01]  /*7800*/  FFMA R14, R41.reuse, R55, R14 ;  /* 0x00000037290e7223 */ /* 0x040fe2000000000e */
[----:B------:R-:W-:Y:S02]  /*7810*/  HADD2.F32 R60, -RZ, R60.H1_H1 ;  /* 0x3000003cff3c7230 */ /* 0x000fe40000004100 */
        /* <DEDUP_REMOVED lines=8> */
[C---:B------:R-:W-:Y:S01]  /*78a0*/  FFMA R23, R41.reuse, R60, R23 ;  /* 0x0000003c29177223 */ /* 0x040fe20000000017 */
[C---:B------:R-:W-:Y:S01]  /*78b0*/  FMUL R27, R38.reuse, R27 ;  /* 0x0000001b261b7220 */ /* 0x040fe20000400000 */
[C---:B------:R-:W-:Y:S01]  /*78c0*/  FFMA R20, R41.reuse, R61, R20 ;  /* 0x0000003d29147223 */ /* 0x040fe20000000014 */
[C---:B------:R-:W-:Y:S01]  /*78d0*/  FFMA R21, R41.reuse, R62, R21 ;  /* 0x0000003e29157223 */ /* 0x040fe20000000015 */
[--C-:B------:R-:W-:Y:S02]  /*78e0*/  HADD2.F32 R67, -RZ, R68.reuse.H0_H0 ;  /* 0x20000044ff437230 */ /* 0x100fe40000004100 */
[----:B------:R-:W-:Y:S01]  /*78f0*/  FFMA R22, R41, R63, R22 ;  /* 0x0000003f29167223 */ /* 0x000fe20000000016 */
[----:B------:R-:W-:Y:S02]  /*7900*/  HADD2.F32 R68, -RZ, R68.H1_H1 ;  /* 0x30000044ff447230 */ /* 0x000fe40000004100 */
[C---:B------:R-:W-:Y:S01]  /*7910*/  FMUL R26, R38.reuse, R30 ;  /* 0x0000001e261a7220 */ /* 0x040fe20000400000 */
[----:B------:R-:W-:Y:S01]  /*7920*/  F2FP.SATFINITE.E4M3.F32.PACK_AB_MERGE_C R107, R15, R10, RZ ;  /* 0x0000000a0f6b723e */ /* 0x000fe200048070ff */
        /* <DEDUP_REMOVED lines=8> */
[----:B------:R-:W-:Y:S01]  /*79b0*/  F2FP.SATFINITE.E4M3.F32.PACK_AB_MERGE_C R106, R9, R8, R107 ;  /* 0x00000008096a723e */ /* 0x000fe2000480706b */
[----:B------:R-:W-:Y:S01]  /*79c0*/  FFMA R31, R41, R68, R31 ;  /* 0x00000044291f7223 */ /* 0x000fe2000000001f */
[----:B------:R-:W-:Y:S01]  /*79d0*/  FMUL R35, R38, R35 ;  /* 0x0000002326237220 */ /* 0x000fe20000400000 */
[----:B------:R-:W-:Y:S01]  /*79e0*/  F2FP.SATFINITE.E4M3.F32.PACK_AB_MERGE_C R107, R19, R14, RZ ;  /* 0x0000000e136b723e */ /* 0x000fe200048070ff */
[C---:B------:R-:W-:Y:S01]  /*79f0*/  FFMA R28, R41.reuse, R69, R28 ;  /* 0x00000045291c7223 */ /* 0x040fe2000000001c */
[C---:B------:R-:W-:Y:S01]  /*7a00*/  FFMA R29, R41.reuse, R70, R29 ;  /* 0x00000046291d7223 */ /* 0x040fe2000000001d */
[C---:B------:R-:W-:Y:S01]  /*7a10*/  FFMA R30, R41.reuse, R43, R30 ;  /* 0x0000002b291e7223 */ /* 0x040fe2000000001e */
[----:B------:R-:W-:Y:S01]  /*7a20*/  FFMA R35, R41, R40, R35 ;  /* 0x0000002829237223 */ /* 0x000fe20000000023 */
        /* <DEDUP_REMOVED lines=21> */
[----:B------:R-:W-:Y:S02]  /*7b80*/  UIADD3 UR4, UP0, UPT, UR62, 0x680, URZ ;  /* 0x000006803e047890 */ /* 0x000fe4000ff1e0ff */
[----:B------:R-:W-:Y:S02]  /*7b90*/  UIADD3 UR9, UPT, UPT, UR49, 0x40, URZ ;  /* 0x0000004031097890 */ /* 0x000fe4000fffe0ff */
[----:B------:R-:W-:Y:S02]  /*7ba0*/  UIADD3 UR8, UPT, UPT, UR44, 0x5200, URZ ;  /* 0x000052002c087890 */ /* 0x000fe4000fffe0ff */
[----:B------:R-:W-:Y:S01]  /*7bb0*/  UIADD3.X UR5, UPT, UPT, URZ, UR63, URZ, UP0, !UPT ;  /* 0x0000003fff057290 */ /* 0x000fe200087fe4ff */
[----:B------:R-:W-:Y:S01]  /*7bc0*/  UMOV UR10, UR50 ;  /* 0x00000032000a7c82 */ /* 0x000fe20008000000 */
[----:B------:R-:W-:Y:S07]  /*7bd0*/  UMOV UR11, UR36 ;  /* 0x00000024000b7c82 */ /* 0x000fee0008000000 */
[----:B------:R2:W-:Y:S01]  /*7be0*/  UTMASTG.3D [UR8], [UR4] ;  /* 0x00000008040073b5 */ /* 0x0005e20008010000 */
[----:B------:R0:W-:Y:S01]  /*7bf0*/  UTMACMDFLUSH ;  /* 0x00000000000079b7 */ /* 0x0001e20000000000 */
[----:B--2---:R-:W-:Y:S04]  /*7c00*/  DEPBAR.LE SB0, 0x1 ;  /* 0x000080400000791a */ /* 0x004fe80000000000 */
.L_x_115:
[----:B------:R-:W-:Y:S05]  /*7c10*/  BSYNC.RECONVERGENT B0 ;  /* 0x0000000000007941 */ /* 0x000fea0003800200 */
.L_x_114:
        /* <DEDUP_REMOVED lines=16> */
.L_x_119:
[----:B------:R-:W-:Y:S05]  /*7d20*/  BSYNC B0 ;  /* 0x0000000000007941 */ /* 0x000fea0003800000 */
.L_x_118:
        /* <DEDUP_REMOVED lines=17> */
.L_x_117:
[----:B------:R-:W-:Y:S05]  /*7e40*/  BSYNC B1 ;  /* 0x0000000000017941 */ /* 0x000fea0003800000 */
.L_x_116:
        /* <DEDUP_REMOVED lines=21> */
.L_x_121:
        /* <DEDUP_REMOVED lines=18> */
[----:B------:R-:W-:Y:S01]  /*80c0*/  ISETP.NE.AND P6, PT, R102, RZ, PT ;  /* 0x000000ff6600720c */ /* 0x000fe20003fc5270 */
[--C-:B------:R-:W-:Y:S01]  /*80d0*/  HADD2.F32 R49, -RZ, R50.reuse.H0_H0 ;  /* 0x20000032ff317230 */ /* 0x100fe20000004100 */
[----:B----4-:R-:W-:Y:S01]  /*80e0*/  F2FP.F16.E4M3.UNPACK_B R58, R76 ;  /* 0x0000004cff3a723e */ /* 0x010fe200020006ff */
[----:B------:R-:W-:Y:S01]  /*80f0*/  HADD2.F32 R50, -RZ, R50.H1_H1 ;  /* 0x30000032ff327230 */ /* 0x000fe20000004100 */
[----:B------:R-:W-:Y:S01]  /*8100*/  F2FP.F16.E4M3.UNPACK_B R62, R77 ;  /* 0x0000004dff3e723e */ /* 0x000fe200020006ff */
[--C-:B------:R-:W-:Y:S01]  /*8110*/  HADD2.F32 R53, -RZ, R54.reuse.H0_H0 ;  /* 0x20000036ff357230 */ /* 0x100fe20000004100 */
[----:B------:R-:W-:Y:S01]  /*8120*/  F2FP.F16.E4M3.UNPACK_B R66, R78 ;  /* 0x0000004eff42723e */ /* 0x000fe200020006ff */
[----:B------:R-:W-:Y:S01]  /*8130*/  HADD2.F32 R54, -RZ, R54.H1_H1 ;  /* 0x30000036ff367230 */ /* 0x000fe20000004100 */
[----:B------:R-:W-:Y:S01]  /*8140*/  F2FP.F16.E4M3.UNPACK_B R70, R79 ;  /* 0x0000004fff46723e */ /* 0x000fe200020006ff */
[--C-:B------:R-:W-:Y:S01]  /*8150*/  HADD2.F32 R57, -RZ, R58.reuse.H0_H0 ;  /* 0x2000003aff397230 */ /* 0x100fe20000004100 */
[----:B------:R-:W-:Y:S01]  /*8160*/  F2FP.F16.E4M3.UNPACK_B R56, R75.H1 ;  /* 0x0000004bff38723e */ /* 0x000fe200030006ff */
[----:B------:R-:W-:Y:S01]  /*8170*/  HADD2.F32 R58, -RZ, R58.H1_H1 ;  /* 0x3000003aff3a7230 */ /* 0x000fe20000004100 */
[----:B------:R-:W-:Y:S01]  /*8180*/  F2FP.F16.E4M3.UNPACK_B R60, R76.H1 ;  /* 0x0000004cff3c723e */ /* 0x000fe200030006ff */
[--C-:B------:R-:W-:Y:S01]  /*8190*/  HADD2.F32 R61, -RZ, R62.reuse.H0_H0 ;  /* 0x2000003eff3d7230 */ /* 0x100fe20000004100 */
[----:B------:R-:W-:Y:S01]  /*81a0*/  F2FP.F16.E4M3.UNPACK_B R64, R77.H1 ;  /* 0x0000004dff40723e */ /* 0x000fe200030006ff */
[----:B------:R-:W-:Y:S01]  /*81b0*/  HADD2.F32 R62, -RZ, R62.H1_H1 ;  /* 0x3000003eff3e7230 */ /* 0x000fe20000004100 */
[----:B------:R-:W-:Y:S01]  /*81c0*/  F2FP.F16.E4M3.UNPACK_B R68, R78.H1 ;  /* 0x0000004eff44723e */ /* 0x000fe200030006ff */
        /* <DEDUP_REMOVED lines=112> */
[----:B------:R-:W-:Y:S02]  /*88d0*/  UIADD3 UR4, UPT, UPT, UR44, 0x4200, URZ ;  /* 0x000042002c047890 */ /* 0x000fe4000fffe0ff */
[----:B------:R-:W-:Y:S01]  /*88e0*/  UIADD3 UR9, UPT, UPT, UR49, 0x80, URZ ;  /* 0x0000008031097890 */ /* 0x000fe2000fffe0ff */
[----:B------:R-:W-:Y:S01]  /*88f0*/  UMOV UR10, UR50 ;  /* 0x00000032000a7c82 */ /* 0x000fe20008000000 */
[----:B------:R-:W-:Y:S02]  /*8900*/  UMOV UR11, UR36 ;  /* 0x00000024000b7c82 */ /* 0x000fe40008000000 */
        /* <DEDUP_REMOVED lines=8> */
.L_x_123:
[----:B------:R-:W-:Y:S05]  /*8990*/  BSYNC.RECONVERGENT B0 ;  /* 0x0000000000007941 */ /* 0x000fea0003800200 */
.L_x_122:
        /* <DEDUP_REMOVED lines=16> */
.L_x_127:
[----:B------:R-:W-:Y:S05]  /*8aa0*/  BSYNC B0 ;  /* 0x0000000000007941 */ /* 0x000fea0003800000 */
.L_x_126:
        /* <DEDUP_REMOVED lines=17> */
.L_x_125:
[----:B------:R-:W-:Y:S05]  /*8bc0*/  BSYNC B1 ;  /* 0x0000000000017941 */ /* 0x000fea0003800000 */
.L_x_124:
        /* <DEDUP_REMOVED lines=21> */
.L_x_129:
[----:B------:R-:W-:Y:S01]  /*8d20*/  ISETP.NE.AND P0, PT, R97, RZ, PT ;  /* 0x000000ff6100720c */ /* 0x000fe20003f05270 */
[----:B------:R-:W-:Y:S05]  /*8d30*/  WARPSYNC.ALL ;  /* 0x0000000000007948 */ /* 0x000fea0003800000 */
[----:B------:R-:W-:Y:S01]  /*8d40*/  R2UR UR4, R39 ;  /* 0x00000000270472ca */ /* 0x000fe200000e0000 */
[----:B------:R-:W2:Y:S01]  /*8d50*/  S2UR UR6, SR_CgaCtaId ;  /* 0x00000000000679c3 */ /* 0x000ea20000008800 */
[-C--:B------:R-:W-:Y:S01]  /*8d60*/  F2FP.F16.E4M3.UNPACK_B R42, R72.reuse ;  /* 0x00000048ff2a723e */ /* 0x080fe200020006ff */
[----:B------:R-:W-:Y:S01]  /*8d70*/  BSSY.RECONVERGENT B0, `(.L_x_130) ;  /* 0x000009b000007945 */ /* 0x000fe20003800200 */
[----:B------:R-:W-:Y:S02]  /*8d80*/  F2FP.F16.E4M3.UNPACK_B R72, R72.H1 ;  /* 0x00000048ff48723e */ /* 0x000fe400030006ff */
[-C--:B------:R-:W-:Y:S01]  /*8d90*/  F2FP.F16.E4M3.UNPACK_B R46, R73.reuse ;  /* 0x00000049ff2e723e */ /* 0x080fe200020006ff */
[--C-:B------:R-:W-:Y:S01]  /*8da0*/  HADD2.F32 R40, -RZ, R42.reuse.H0_H0 ;  /* 0x2000002aff287230 */ /* 0x100fe20000004100 */
[----:B------:R-:W-:Y:S01]  /*8db0*/  F2FP.F16.E4M3.UNPACK_B R73, R73.H1 ;  /* 0x00000049ff49723e */ /* 0x000fe200030006ff */
[----:B------:R-:W-:Y:S01]  /*8dc0*/  HADD2.F32 R42, -RZ, R42.H1_H1 ;  /* 0x3000002aff2a7230 */ /* 0x000fe20000004100 */
[-C--:B------:R-:W-:Y:S01]  /*8dd0*/  F2FP.F16.E4M3.UNPACK_B R50, R74.reuse ;  /* 0x0000004aff32723e */ /* 0x080fe200020006ff */
[----:B------:R-:W-:Y:S01]  /*8de0*/  HADD2.F32 R43, -RZ, R72.H0_H0 ;  /* 0x20000048ff2b7230 */ /* 0x000fe20000004100 */
[----:B------:R-:W-:Y:S01]  /*8df0*/  F2FP.F16.E4M3.UNPACK_B R74, R74.H1 ;  /* 0x0000004aff4a723e */ /* 0x000fe200030006ff */
[----:B------:R-:W-:Y:S01]  /*8e00*/  LDTM.16dp32bit_t0_t15.x32 R4, tmem[UR4+0xc0] ;  /* 0x0000c004000479ee */ /* 0x000fe20008a80000 */
[----:B------:R-:W3:Y:S01]  /*8e10*/  LDTM.16dp32bit_t16_t31.x32 R4, tmem[UR4+0xe0] ;  /* 0x0000e004000479ee */ /* 0x000ee20008aa0000 */
[----:B------:R-:W-:Y:S01]  /*8e20*/  NOP ;  /* 0x0000000000007918 */ /* 0x000fe20000000000 */
[--C-:B------:R-:W-:Y:S01]  /*8e30*/  HADD2.F32 R45, -RZ, R46.reuse.H0_H0 ;  /* 0x2000002eff2d7230 */ /* 0x100fe20000004100 */
[----:B------:R-:W-:Y:S01]  /*8e40*/  R2UR UR5, R71 ;  /* 0x00000000470572ca */ /* 0x000fe200000e0000 */
[----:B------:R-:W-:Y:S01]  /*8e50*/  HADD2.F32 R46, -RZ, R46.H1_H1 ;  /* 0x3000002eff2e7230 */ /* 0x000fe20000004100 */
[----:B------:R-:W-:Y:S01]  /*8e60*/  F2FP.F16.E4M3.UNPACK_B R54, R75 ;  /* 0x0000004bff36723e */ /* 0x000fe200020006ff */
        /* <DEDUP_REMOVED lines=10> */
[----:B------:R-:W-:Y:S01]  /*8f10*/  UIADD3 UR4, UPT, UPT, UR5, 0xe0, URZ ;  /* 0x000000e005047890 */ /* 0x000fe2000fffe0ff */
[----:B------:R-:W-:Y:S01]  /*8f20*/  HADD2.F32 R59, -RZ, R58.H1_H1 ;  /* 0x3000003aff3b7230 */ /* 0x000fe20000004100 */
[----:B------:R-:W-:Y:S01]  /*8f30*/  F2FP.F16.E4M3.UNPACK_B R76, R76.H1 ;  /* 0x0000004cff4c723e */ /* 0x000fe200030006ff */
[--C-:B------:R-:W-:Y:S01]  /*8f40*/  HADD2.F32 R60, -RZ, R62.reuse.H0_H0 ;  /* 0x2000003eff3c7230 */ /* 0x100fe20000004100 */
[----:B------:R-:W-:Y:S01]  /*8f50*/  F2FP.F16.E4M3.UNPACK_B R77, R77.H1 ;  /* 0x0000004dff4d723e */ /* 0x000fe200030006ff */
[----:B------:R-:W-:Y:S01]  /*8f60*/  HADD2.F32 R63, -RZ, R62.H1_H1 ;  /* 0x3000003eff3f7230 */ /* 0x000fe20000004100 */
[----:B------:R-:W-:Y:S01]  /*8f70*/  F2FP.F16.E4M3.UNPACK_B R78, R78.H1 ;  /* 0x0000004eff4e723e */ /* 0x000fe200030006ff */
[--C-:B------:R-:W-:Y:S01]  /*8f80*/  HADD2.F32 R64, -RZ, R66.reuse.H0_H0 ;  /* 0x20000042ff407230 */ /* 0x100fe20000004100 */
[----:B--2---:R-:W-:Y:S01]  /*8f90*/  UPRMT UR4, UR6, 0x654, UR4 ;  /* 0x0000065406047896 */ /* 0x004fe20008000004 */
        /* <DEDUP_REMOVED lines=8> */
[----:B------:R-:W-:Y:S01]  /*9020*/  SYNCS.ARRIVE.TRANS64.RED.A1T0 RZ, [UR4], RZ ;  /* 0x000000ffffff79a7 */ /* 0x000fe20008100404 */
[C---:B------:R-:W-:Y:S01]  /*9030*/  FMUL R16, R38.reuse, R16 ;  /* 0x0000001026107220 */ /* 0x040fe20000400000 */
[C---:B------:R-:W-:Y:S01]  /*9040*/  FMUL R17, R38.reuse, R17 ;  /* 0x0000001126117220 */ /* 0x040fe20000400000 */
[C---:B------:R-:W-:Y:S01]  /*9050*/  FMUL R0, R38.reuse, R20 ;  /* 0x0000001426007220 */ /* 0x040fe20000400000 */
[C---:B------:R-:W-:Y:S01]  /*9060*/  FMUL R2, R38.reuse, R21 ;  /* 0x0000001526027220 */ /* 0x040fe20000400000 */
[C---:B------:R-:W-:Y:S01]  /*9070*/  FMUL R20, R38.reuse, R25 ;  /* 0x0000001926147220 */ /* 0x040fe20000400000 */
[----:B------:R-:W-:Y:S02]  /*9080*/  HADD2.F32 R67, -RZ, R66.H1_H1 ;  /* 0x30000042ff437230 */ /* 0x000fe40000004100 */
[C---:B------:R-:W-:Y:S01]  /*9090*/  FMUL R6, R38.reuse, R6 ;  /* 0x0000000626067220 */ /* 0x040fe20000400000 */
[----:B------:R-:W-:Y:S02]  /*90a0*/  HADD2.F32 R44, -RZ, R72.H1_H1 ;  /* 0x30000048ff2c7230 */ /* 0x000fe40000004100 */
[C---:B------:R-:W-:Y:S01]  /*90b0*/  FMUL R7, R38.reuse, R7 ;  /* 0x0000000726077220 */ /* 0x040fe20000400000 */
[--C-:B------:R-:W-:Y:S02]  /*90c0*/  HADD2.F32 R47, -RZ, R73.reuse.H0_H0 ;  /* 0x20000049ff2f7230 */ /* 0x100fe40000004100 */
[C---:B------:R-:W-:Y:S01]  /*90d0*/  FFMA R6, R41.reuse, R43, R6 ;  /* 0x0000002b29067223 */ /* 0x040fe20000000006 */
[--C-:B------:R-:W-:Y:S02]  /*90e0*/  HADD2.F32 R40, -RZ, R68.reuse.H0_H0 ;  /* 0x20000044ff287230 */ /* 0x100fe40000004100 */
[C---:B------:R-:W-:Y:S01]  /*90f0*/  FFMA R7, R41.reuse, R44, R7 ;  /* 0x0000002c29077223 */ /* 0x040fe20000000007 */
[C---:B------:R-:W-:Y:S01]  /*9100*/  FFMA R8, R41.reuse, R45, R8 ;  /* 0x0000002d29087223 */ /* 0x040fe20000000008 */
[----:B------:R-:W-:Y:S01]  /*9110*/  FFMA R9, R41, R46, R9 ;  /* 0x0000002e29097223 */ /* 0x000fe20000000009 */
[----:B------:R-:W-:Y:S02]  /*9120*/  HADD2.F32 R43, -RZ, R68.H1_H1 ;  /* 0x30000044ff2b7230 */ /* 0x000fe40000004100 */
[C---:B------:R-:W-:Y:S01]  /*9130*/  FMUL R10, R38.reuse, R10 ;  /* 0x0000000a260a7220 */ /* 0x040fe20000400000 */
[----:B------:R-:W-:Y:S01]  /*9140*/  HADD2.F32 R48, -RZ, R73.H1_H1 ;  /* 0x30000049ff307230 */ /* 0x000fe20000004100 */
[----:B------:R-:W-:Y:S01]  /*9150*/  F2FP.SATFINITE.E4M3.F32.PACK_AB_MERGE_C R100, R7, R6, RZ ;  /* 0x000000060764723e */ /* 0x000fe200048070ff */
[C---:B------:R-:W-:Y:S01]  /*9160*/  FMUL R7, R38.reuse, R24 ;  /* 0x0000001826077220 */ /* 0x040fe20000400000 */
[----:B------:R-:W-:Y:S01]  /*9170*/  FFMA R10, R41, R47, R10 ;  /* 0x0000002f290a7223 */ /* 0x000fe2000000000a */
[C---:B------:R-:W-:Y:S01]  /*9180*/  FMUL R24, R38.reuse, R29 ;  /* 0x0000001d26187220 */ /* 0x040fe20000400000 */
[----:B------:R-:W-:Y:S01]  /*9190*/  F2FP.SATFINITE.E4M3.F32.PACK_AB_MERGE_C R100, R5, R4, R100 ;  /* 0x000000040564723e */ /* 0x000fe20004807064 */
[C---:B------:R-:W-:Y:S01]  /*91a0*/  FMUL R11, R38.reuse, R11 ;  /* 0x0000000b260b7220 */ /* 0x040fe20000400000 */
[--C-:B------:R-:W-:Y:S02]  /*91b0*/  HADD2.F32 R51, -RZ, R74.reuse.H0_H0 ;  /* 0x2000004aff337230 */ /* 0x100fe40000004100 */
[C---:B------:R-:W-:Y:S01]  /*91c0*/  FMUL R14, R38.reuse, R14 ;  /* 0x0000000e260e7220 */ /* 0x040fe20000400000 */
[----:B------:R-:W-:Y:S02]  /*91d0*/  HADD2.F32 R52, -RZ, R74.H1_H1 ;  /* 0x3000004aff347230 */ /* 0x000fe40000004100 */
[C---:B------:R-:W-:Y:S01]  /*91e0*/  FFMA R11, R41.reuse, R48, R11 ;  /* 0x00000030290b7223 */ /* 0x040fe2000000000b */
[C---:B------:R-:W-:Y:S01]  /*91f0*/  FFMA R12, R41.reuse, R49, R12 ;  /* 0x00000031290c7223 */ /* 0x040fe2000000000c */
[C---:B------:R-:W-:Y:S01]  /*9200*/  FFMA R13, R41.reuse, R50, R13 ;  /* 0x00000032290d7223 */ /* 0x040fe2000000000d */
[----:B------:R-:W-:Y:S01]  /*9210*/  FFMA R14, R41, R51, R14 ;  /* 0x00000033290e7223 */ /* 0x000fe2000000000e */
[C---:B------:R-:W-:Y:S01]  /*9220*/  FMUL R15, R38.reuse, R15 ;  /* 0x0000000f260f7220 */ /* 0x040fe20000400000 */
[--C-:B------:R-:W-:Y:S01]  /*9230*/  HADD2.F32 R55, -RZ, R75.reuse.H0_H0 ;  /* 0x2000004bff377230 */ /* 0x100fe20000004100 */
[----:B------:R-:W-:Y:S01]  /*9240*/  F2FP.SATFINITE.E4M3.F32.PACK_AB_MERGE_C R101, R11, R10, RZ ;  /* 0x0000000a0b65723e */ /* 0x000fe200048070ff */
[----:B------:R-:W-:Y:S02]  /*9250*/  HADD2.F32 R56, -RZ, R75.H1_H1 ;  /* 0x3000004bff387230 */ /* 0x000fe40000004100 */
[C---:B------:R-:W-:Y:S01]  /*9260*/  FFMA R15, R41.reuse, R52, R15 ;  /* 0x00000034290f7223 */ /* 0x040fe2000000000f */
[----:B------:R-:W-:Y:S01]  /*9270*/  FFMA R16, R41, R53, R16 ;  /* 0x0000003529107223 */ /* 0x000fe20000000010 */
[----:B------:R-:W-:Y:S01]  /*9280*/  F2FP.SATFINITE.E4M3.F32.PACK_AB_MERGE_C R101, R9, R8, R101 ;  /* 0x000000080965723e */ /* 0x000fe20004807065 */
[----:B------:R-:W-:Y:S01]  /*9290*/  FFMA R17, R41, R54, R17 ;  /* 0x0000003629117223 */ /* 0x000fe20000000011 */
[C---:B------:R-:W-:Y:S01]  /*92a0*/  FMUL R18, R38.reuse, R18 ;  /* 0x0000001226127220 */ /* 0x040fe20000400000 */
[----:B------:R-:W-:Y:S01]  /*92b0*/  F2FP.SATFINITE.E4M3.F32.PACK_AB_MERGE_C R102, R15, R14, RZ ;  /* 0x0000000e0f66723e */ /* 0x000fe200048070ff */
[C---:B------:R-:W-:Y:S01]  /*92c0*/  FMUL R19, R38.reuse, R19 ;  /* 0x0000001326137220 */ /* 0x040fe20000400000 */
[--C-:B------:R-:W-:Y:S02]  /*92d0*/  HADD2.F32 R58, -RZ, R76.reuse.H0_H0 ;  /* 0x2000004cff3a7230 */ /* 0x100fe40000004100 */
[----:B------:R-:W-:Y:S01]  /*92e0*/  FFMA R18, R41, R55, R18 ;  /* 0x0000003729127223 */ /* 0x000fe20000000012 */
[----:B------:R-:W-:Y:S01]  /*92f0*/  F2FP.SATFINITE.E4M3.F32.PACK_AB_MERGE_C R102, R13, R12, R102 ;  /* 0x0000000c0d66723e */ /* 0x000fe20004807066 */
[C---:B------:R-:W-:Y:S01]  /*9300*/  FFMA R19, R41.reuse, R56, R19 ;  /* 0x0000003829137223 */ /* 0x040fe20000000013 */
[----:B------:R-:W-:Y:S02]  /*9310*/  HADD2.F32 R61, -RZ, R76.H1_H1 ;  /* 0x3000004cff3d7230 */ /* 0x000fe40000004100 */
[C---:B------:R-:W-:Y:S01]  /*9320*/  FMUL R3, R38.reuse, R22 ;  /* 0x0000001626037220 */ /* 0x040fe20000400000 */
        /* <DEDUP_REMOVED lines=10> */
[C---:B------:R-:W-:Y:S01]  /*93d0*/  FMUL R23, R38.reuse, R28 ;  /* 0x0000001c26177220 */ /* 0x040fe20000400000 */
[----:B------:R-:W-:Y:S01]  /*93e0*/  F2FP.F16.E4M3.UNPACK_B R79, R79.H1 ;  /* 0x0000004fff4f723e */ /* 0x000fe200030006ff */
        /* <DEDUP_REMOVED lines=9> */
[C---:B------:R-:W-:Y:S01]  /*9480*/  FFMA R24, R41.reuse, R67, R24 ;  /* 0x0000004329187223 */ /* 0x040fe20000000018 */
[C---:B------:R-:W-:Y:S01]  /*9490*/  FMUL R28, R38.reuse, R33 ;  /* 0x00000021261c7220 */ /* 0x040fe20000400000 */
[--C-:B------:R-:W-:Y:S02]  /*94a0*/  HADD2.F32 R42, -RZ, R79.reuse.H0_H0 ;  /* 0x2000004fff2a7230 */ /* 0x100fe40000004100 */
[C---:B------:R-:W-:Y:S01]  /*94b0*/  FFMA R25, R41.reuse, R66, R25 ;  /* 0x0000004229197223 */ /* 0x040fe20000000019 */
[----:B------:R-:W-:Y:S02]  /*94c0*/  HADD2.F32 R71, -RZ, R79.H1_H1 ;  /* 0x3000004fff477230 */ /* 0x000fe40000004100 */
[C---:B------:R-:W-:Y:S01]  /*94d0*/  FMUL R29, R38.reuse, R34 ;  /* 0x00000022261d7220 */ /* 0x040fe20000400000 */
        /* <DEDUP_REMOVED lines=9> */
[----:B-1----:R-:W-:Y:S01]  /*9570*/  F2FP.SATFINITE.E4M3.F32.PACK_AB_MERGE_C R105, R22, R21, RZ ;  /* 0x000000151669723e */ /* 0x002fe200048070ff */
[----:B------:R1:W-:Y:S01]  /*9580*/  STS.128 [R84+UR44+0x5200], R100 ;  /* 0x0052006454007988 */ /* 0x0003e20008000c2c */
[----:B------:R-:W-:Y:S02]  /*9590*/  F2FP.SATFINITE.E4M3.F32.PACK_AB_MERGE_C R64, R26, R25, RZ ;  /* 0x000000191a40723e */ /* 0x000fe400048070ff */
[----:B------:R-:W-:Y:S02]  /*95a0*/  F2FP.SATFINITE.E4M3.F32.PACK_AB_MERGE_C R67, R30, R29, RZ ;  /* 0x0000001d1e43723e */ /* 0x000fe400048070ff */
[----:B------:R-:W-:Y:S02]  /*95b0*/  F2FP.SATFINITE.E4M3.F32.PACK_AB_MERGE_C R104, R2, R0, R3 ;  /* 0x000000000268723e */ /* 0x000fe40004807003 */
[----:B------:R-:W-:Y:S02]  /*95c0*/  F2FP.SATFINITE.E4M3.F32.PACK_AB_MERGE_C R105, R20, R7, R105 ;  /* 0x000000071469723e */ /* 0x000fe40004807069 */
[----:B------:R-:W-:Y:S02]  /*95d0*/  F2FP.SATFINITE.E4M3.F32.PACK_AB_MERGE_C R106, R24, R23, R64 ;  /* 0x00000017186a723e */ /* 0x000fe40004807040 */
[----:B------:R-:W-:Y:S02]  /*95e0*/  F2FP.SATFINITE.E4M3.F32.PACK_AB_MERGE_C R107, R28, R27, R67 ;  /* 0x0000001b1c6b723e */ /* 0x000fe40004807043 */
[----:B------:R-:W-:Y:S03]  /*95f0*/  IADD3 R36, PT, PT, R36, 0x1, RZ ;  /* 0x0000000124247810 */ /* 0x000fe60007ffe0ff */
        /* <DEDUP_REMOVED lines=18> */
.L_x_131:
[----:B------:R-:W-:Y:S05]  /*9720*/  BSYNC.RECONVERGENT B0 ;  /* 0x0000000000007941 */ /* 0x000fea0003800200 */
.L_x_130:
[----:B------:R-:W-:Y:S01]  /*9730*/  R2UR UR4, R87 ;  /* 0x00000000570472ca */ /* 0x000fe200000e0000 */
[----:B------:R-:W-:Y:S01]  /*9740*/  BAR.SYNC.DEFER_BLOCKING 0x1, 0x80 ;  /* 0x0042000000007b1d */ /* 0x000fe20000010000 */
[C---:B------:R-:W-:Y:S01]  /*9750*/  ISETP.NE.AND P0, PT, R89.reuse, 0x2, PT ;  /* 0x000000025900780c */ /* 0x040fe20003f05270 */
[----:B------:R-:W-:Y:S01]  /*9760*/  UISETP.NE.AND UP0, UPT, UR45, URZ, UPT ;  /* 0x000000ff2d00728c */ /* 0x000fe2000bf05270 */
[----:B------:R-:W-:Y:S01]  /*9770*/  ISETP.NE.AND P1, PT, R36, 0x4, PT ;  /* 0x000000042400780c */ /* 0x000fe20003f25270 */
[----:B------:R-:W-:Y:S01]  /*9780*/  UIADD3 UR31, UPT, UPT, UR37, UR59, URZ ;  /* 0x0000003b251f7290 */ /* 0x000fe2000fffe0ff */
[----:B------:R-:W-:Y:S02]  /*9790*/  SEL R5, RZ, 0x1, P0 ;  /* 0x00000001ff057807 */ /* 0x000fe40000000000 */
[----:B------:R-:W-:Y:S02]  /*97a0*/  SEL R3, RZ, 0x1, P1 ;  /* 0x00000001ff037807 */ /* 0x000fe40000800000 */
[----:B------:R-:W-:Y:S02]  /*97b0*/  LOP3.LUT R92, R92, R5, RZ, 0x3c, !PT ;  /* 0x000000055c5c7212 */ /* 0x000fe400078e3cff */
[----:B------:R-:W-:Y:S01]  /*97c0*/  LOP3.LUT R94, R94, R3, RZ, 0x3c, !PT ;  /* 0x000000035e5e7212 */ /* 0x000fe200078e3cff */
[----:B------:R-:W-:Y:S01]  /*97d0*/  UIADD3 UR30, UPT, UPT, UR38, UR4, URZ ;  /* 0x00000004261e7290 */ /* 0x000fe2000fffe0ff */
[----:B------:R-:W-:Y:S02]  /*97e0*/  SEL R89, R89, RZ, P0 ;  /* 0x000000ff59597207 */ /* 0x000fe40000000000 */
[----:B------:R-:W-:Y:S01]  /*97f0*/  SEL R36, R36, RZ, P1 ;  /* 0x000000ff24247207 */ /* 0x000fe20000800000 */
[----:B------:R-:W-:Y:S01]  /*9800*/  UMOV UR36, UR58 ;  /* 0x0000003a00247c82 */ /* 0x000fe20008000000 */
[----:B------:R-:W-:Y:S07]  /*9810*/  BRA.U UP0, `(.L_x_132) ;  /* 0xffffffb900e07547 */ /* 0x000fee000b83ffff */
[----:B------:R-:W-:Y:S05]  /*9820*/  EXIT ;  /* 0x000000000000794d */ /* 0x000fea0003800000 */
.L_x_24:
[----:B-1----:R1:W3:Y:S02]  /*9830*/  SYNCS.PHASECHK.TRANS64.TRYWAIT P0, [R0+URZ+0x110], R3 ;  /* 0x00011003000075a7 */ /* 0x0022e400080011ff */
[----:B---3--:R-:W-:Y:S05]  /*9840*/  @!P0 NANOSLEEP.SYNCS 0x989680 ;  /* 0x009896800000895d */ /* 0x008fea0003900000 */
[----:B------:R-:W3:Y:S02]  /*9850*/  @!P0 SYNCS.PHASECHK.TRANS64 P0, [R0+URZ+0x110], R3 ;  /* 0x00011003000085a7 */ /* 0x000ee400080010ff */
[----:B---3--:R-:W-:Y:S05]  /*9860*/  @!P0 BRA `(.L_x_24) ;  /* 0xfffffffc00f08947 */ /* 0x008fea000383ffff */
[----:B------:R-:W-:Y:S05]  /*9870*/  BRA `(.L_x_133) ;  /* 0xffffff8000107947 */ /* 0x000fea000383ffff */
.L_x_27:
[----:B-1----:R-:W-:-:S07]  /*9880*/  MOV R0, UR33 ;  /* 0x0000002100007c02 */ /* 0x002fce0008000f00 */
.L_x_134:
[----:B-1----:R1:W3:Y:S02]  /*9890*/  SYNCS.PHASECHK.TRANS64.TRYWAIT P0, [R0+URZ+0x28], R3 ;  /* 0x00002803000075a7 */ /* 0x0022e400080011ff */
[----:B---3--:R-:W-:Y:S05]  /*98a0*/  @!P0 NANOSLEEP.SYNCS 0x989680 ;  /* 0x009896800000895d */ /* 0x008fea0003900000 */
[----:B------:R-:W3:Y:S02]  /*98b0*/  @!P0 SYNCS.PHASECHK.TRANS64 P0, [R0+URZ+0x28], R3 ;  /* 0x00002803000085a7 */ /* 0x000ee400080010ff */
[----:B---3--:R-:W-:Y:S05]  /*98c0*/  @!P0 BRA `(.L_x_134) ;  /* 0xfffffffc00f08947 */ /* 0x008fea000383ffff */
[----:B------:R-:W-:Y:S05]  /*98d0*/  BRA `(.L_x_26) ;  /* 0xffffff8000507947 */ /* 0x000fea000383ffff */
.L_x_34:
[----:B-1----:R-:W-:-:S07]  /*98e0*/  MOV R0, UR9 ;  /* 0x0000000900007c02 */ /* 0x002fce0008000f00 */
.L_x_135:
[----:B-1----:R1:W3:Y:S02]  /*98f0*/  SYNCS.PHASECHK.TRANS64.TRYWAIT P0, [R0+URZ+0x28], R3 ;  /* 0x00002803000075a7 */ /* 0x0022e400080011ff */
[----:B---3--:R-:W-:Y:S05]  /*9900*/  @!P0 NANOSLEEP.SYNCS 0x989680 ;  /* 0x009896800000895d */ /* 0x008fea0003900000 */
[----:B------:R-:W3:Y:S02]  /*9910*/  @!P0 SYNCS.PHASECHK.TRANS64 P0, [R0+URZ+0x28], R3 ;  /* 0x00002803000085a7 */ /* 0x000ee400080010ff */
[----:B---3--:R-:W-:Y:S05]  /*9920*/  @!P0 BRA `(.L_x_135) ;  /* 0xfffffffc00f08947 */ /* 0x008fea000383ffff */
[----:B------:R-:W-:Y:S05]  /*9930*/  BRA `(.L_x_33) ;  /* 0xffffff84000c7947 */ /* 0x000fea000383ffff */
.L_x_39:
[----:B-1----:R1:W3:Y:S02]  /*9940*/  SYNCS.PHASECHK.TRANS64.TRYWAIT P0, [R3+URZ+0xa0], R0 ;  /* 0x0000a000030075a7 */ /* 0x0022e400080011ff */
[----:B---3--:R-:W-:Y:S05]  /*9950*/  @!P0 NANOSLEEP.SYNCS 0x989680 ;  /* 0x009896800000895d */ /* 0x008fea0003900000 */
[----:B------:R-:W3:Y:S02]  /*9960*/  @!P0 SYNCS.PHASECHK.TRANS64 P0, [R3+URZ+0xa0], R0 ;  /* 0x0000a000030085a7 */ /* 0x000ee400080010ff */
[----:B---3--:R-:W-:Y:S05]  /*9970*/  @!P0 BRA `(.L_x_39) ;  /* 0xfffffffc00f08947 */ /* 0x008fea000383ffff */
[----:B------:R-:W-:Y:S05]  /*9980*/  BRA `(.L_x_136) ;  /* 0xffffff8400ac7947 */ /* 0x000fea000383ffff */
.L_x_43:
[----:B-1----:R-:W-:-:S07]  /*9990*/  MOV R0, UR4 ;  /* 0x0000000400007c02 */ /* 0x002fce0008000f00 */
.L_x_137:
[----:B-1----:R1:W3:Y:S02]  /*99a0*/  SYNCS.PHASECHK.TRANS64.TRYWAIT P0, [R0+URZ], R3 ;  /* 0x00000003000075a7 */ /* 0x0022e400080011ff */
[----:B---3--:R-:W-:Y:S05]  /*99b0*/  @!P0 NANOSLEEP.SYNCS 0x989680 ;  /* 0x009896800000895d */ /* 0x008fea0003900000 */
[----:B------:R-:W3:Y:S02]  /*99c0*/  @!P0 SYNCS.PHASECHK.TRANS64 P0, [R0+URZ], R3 ;  /* 0x00000003000085a7 */ /* 0x000ee400080010ff */
[----:B---3--:R-:W-:Y:S05]  /*99d0*/  @!P0 BRA `(.L_x_137) ;  /* 0xfffffffc00f08947 */ /* 0x008fea000383ffff */
[----:B------:R-:W-:Y:S05]  /*99e0*/  BRA `(.L_x_138) ;  /* 0xffffff8c00547947 */ /* 0x000fea000383ffff */
.L_x_44:
[----:B------:R-:W-:-:S07]  /*99f0*/  MOV R0, UR5 ;  /* 0x0000000500007c02 */ /* 0x000fce0008000f00 */
.L_x_139:
[----:B-1----:R1:W3:Y:S02]  /*9a00*/  SYNCS.PHASECHK.TRANS64.TRYWAIT P0, [R0+URZ], R3 ;  /* 0x00000003000075a7 */ /* 0x0022e400080011ff */
[----:B---3--:R-:W-:Y:S05]  /*9a10*/  @!P0 NANOSLEEP.SYNCS 0x989680 ;  /* 0x009896800000895d */ /* 0x008fea0003900000 */
[----:B------:R-:W3:Y:S02]  /*9a20*/  @!P0 SYNCS.PHASECHK.TRANS64 P0, [R0+URZ], R3 ;  /* 0x00000003000085a7 */ /* 0x000ee400080010ff */
[----:B---3--:R-:W-:Y:S05]  /*9a30*/  @!P0 BRA `(.L_x_139) ;  /* 0xfffffffc00f08947 */ /* 0x008fea000383ffff */
[----:B------:R-:W-:Y:S05]  /*9a40*/  BRA `(.L_x_140) ;  /* 0xffffff8c00607947 */ /* 0x000fea000383ffff */
.L_x_45:
[----:B------:R-:W-:-:S07]  /*9a50*/  MOV R0, UR5 ;  /* 0x0000000500007c02 */ /* 0x000fce0008000f00 */
.L_x_141:
[----:B-1----:R1:W3:Y:S02]  /*9a60*/  SYNCS.PHASECHK.TRANS64.TRYWAIT P0, [R0+URZ], R3 ;  /* 0x00000003000075a7 */ /* 0x0022e400080011ff */
[----:B---3--:R-:W-:Y:S05]  /*9a70*/  @!P0 NANOSLEEP.SYNCS 0x989680 ;  /* 0x009896800000895d */ /* 0x008fea0003900000 */
[----:B------:R-:W3:Y:S02]  /*9a80*/  @!P0 SYNCS.PHASECHK.TRANS64 P0, [R0+URZ], R3 ;  /* 0x00000003000085a7 */ /* 0x000ee400080010ff */
[----:B---3--:R-:W-:Y:S05]  /*9a90*/  @!P0 BRA `(.L_x_141) ;  /* 0xfffffffc00f08947 */ /* 0x008fea000383ffff */
[----:B------:R-:W-:Y:S05]  /*9aa0*/  BRA `(.L_x_142) ;  /* 0xffffff8c006c7947 */ /* 0x000fea000383ffff */
.L_x_46:
[----:B------:R-:W-:-:S07]  /*9ab0*/  MOV R0, UR5 ;  /* 0x0000000500007c02 */ /* 0x000fce0008000f00 */
.L_x_143:
[----:B-1----:R1:W3:Y:S02]  /*9ac0*/  SYNCS.PHASECHK.TRANS64.TRYWAIT P0, [R0+URZ], R3 ;  /* 0x00000003000075a7 */ /* 0x0022e400080011ff */
[----:B---3--:R-:W-:Y:S05]  /*9ad0*/  @!P0 NANOSLEEP.SYNCS 0x989680 ;  /* 0x009896800000895d */ /* 0x008fea0003900000 */
[----:B------:R-:W3:Y:S02]  /*9ae0*/  @!P0 SYNCS.PHASECHK.TRANS64 P0, [R0+URZ], R3 ;  /* 0x00000003000085a7 */ /* 0x000ee400080010ff */
[----:B---3--:R-:W-:Y:S05]  /*9af0*/  @!P0 BRA `(.L_x_143) ;  /* 0xfffffffc00f08947 */ /* 0x008fea000383ffff */
[----:B------:R-:W-:Y:S05]  /*9b00*/  BRA `(.L_x_144) ;  /* 0xffffff8c00787947 */ /* 0x000fea000383ffff */
.L_x_49:
[----:B--2---:R2:W3:Y:S02]  /*9b10*/  SYNCS.PHASECHK.TRANS64.TRYWAIT P0, [R2+URZ+0x100], R5 ;  /* 0x00010005020075a7 */ /* 0x0044e400080011ff */
[----:B---3--:R-:W-:Y:S05]  /*9b20*/  @!P0 NANOSLEEP.SYNCS 0x989680 ;  /* 0x009896800000895d */ /* 0x008fea0003900000 */
[----:B------:R-:W3:Y:S02]  /*9b30*/  @!P0 SYNCS.PHASECHK.TRANS64 P0, [R2+URZ+0x100], R5 ;  /* 0x00010005020085a7 */ /* 0x000ee400080010ff */
[----:B---3--:R-:W-:Y:S05]  /*9b40*/  @!P0 BRA `(.L_x_49) ;  /* 0xfffffffc00f08947 */ /* 0x008fea000383ffff */
[----:B------:R-:W-:Y:S05]  /*9b50*/  BRA `(.L_x_145) ;  /* 0xffffff8c00dc7947 */ /* 0x000fea000383ffff */
.L_x_50:
[----:B------:R-:W-:-:S07]  /*9b60*/  MOV R2, UR4 ;  /* 0x0000000400027c02 */ /* 0x000fce0008000f00 */
.L_x_146:
[----:B--2---:R2:W3:Y:S02]  /*9b70*/  SYNCS.PHASECHK.TRANS64.TRYWAIT P0, [R2+URZ+0xb0], R5 ;  /* 0x0000b005020075a7 */ /* 0x0044e400080011ff */
[----:B---3--:R-:W-:Y:S05]  /*9b80*/  @!P0 NANOSLEEP.SYNCS 0x989680 ;  /* 0x009896800000895d */ /* 0x008fea0003900000 */
[----:B------:R-:W3:Y:S02]  /*9b90*/  @!P0 SYNCS.PHASECHK.TRANS64 P0, [R2+URZ+0xb0], R5 ;  /* 0x0000b005020085a7 */ /* 0x000ee400080010ff */
[----:B---3--:R-:W-:Y:S05]  /*9ba0*/  @!P0 BRA `(.L_x_146) ;  /* 0xfffffffc00f08947 */ /* 0x008fea000383ffff */
[----:B------:R-:W-:Y:S05]  /*9bb0*/  BRA `(.L_x_147) ;  /* 0xffffff8c00ec7947 */ /* 0x000fea000383ffff */
.L_x_51:
[----:B--2---:R2:W3:Y:S02]  /*9bc0*/  SYNCS.PHASECHK.TRANS64.TRYWAIT P1, [R2+URZ+0xa0], R5 ;  /* 0x0000a005020075a7 */ /* 0x0044e400080211ff */
[----:B---3--:R-:W-:Y:S05]  /*9bd0*/  @!P1 NANOSLEEP.SYNCS 0x989680 ;  /* 0x009896800000995d */ /* 0x008fea0003900000 */
[----:B------:R-:W3:Y:S02]  /*9be0*/  @!P1 SYNCS.PHASECHK.TRANS64 P1, [R2+URZ+0xa0], R5 ;  /* 0x0000a005020095a7 */ /* 0x000ee400080210ff */
[----:B---3--:R-:W-:Y:S05]  /*9bf0*/  @!P1 BRA `(.L_x_51) ;  /* 0xfffffffc00f09947 */ /* 0x008fea000383ffff */
[----:B------:R-:W-:Y:S05]  /*9c00*/  BRA `(.L_x_148) ;  /* 0xffffff90001c7947 */ /* 0x000fea000383ffff */
.L_x_54:
[----:B------:R-:W-:-:S07]  /*9c10*/  MOV R0, UR4 ;  /* 0x0000000400007c02 */ /* 0x000fce0008000f00 */
.L_x_149:
[----:B--2---:R2:W3:Y:S02]  /*9c20*/  SYNCS.PHASECHK.TRANS64.TRYWAIT P0, [R0+URZ+0xb0], R3 ;  /* 0x0000b003000075a7 */ /* 0x0044e400080011ff */
[----:B---3--:R-:W-:Y:S05]  /*9c30*/  @!P0 NANOSLEEP.SYNCS 0x989680 ;  /* 0x009896800000895d */ /* 0x008fea0003900000 */
[----:B------:R-:W3:Y:S02]  /*9c40*/  @!P0 SYNCS.PHASECHK.TRANS64 P0, [R0+URZ+0xb0], R3 ;  /* 0x0000b003000085a7 */ /* 0x000ee400080010ff */
[----:B---3--:R-:W-:Y:S05]  /*9c50*/  @!P0 BRA `(.L_x_149) ;  /* 0xfffffffc00f08947 */ /* 0x008fea000383ffff */
[----:B------:R-:W-:Y:S05]  /*9c60*/  BRA `(.L_x_53) ;  /* 0xffffff9000707947 */ /* 0x000fea000383ffff */
.L_x_61:
[----:B-1----:R1:W2:Y:S02]  /*9c70*/  SYNCS.PHASECHK.TRANS64.TRYWAIT P1, [R0+URZ+0xa0], R5 ;  /* 0x0000a005000075a7 */ /* 0x0022a400080211ff */
[----:B--2---:R-:W-:Y:S05]  /*9c80*/  @!P1 NANOSLEEP.SYNCS 0x989680 ;  /* 0x009896800000995d */ /* 0x004fea0003900000 */
[----:B------:R-:W2:Y:S02]  /*9c90*/  @!P1 SYNCS.PHASECHK.TRANS64 P1, [R0+URZ+0xa0], R5 ;  /* 0x0000a005000095a7 */ /* 0x000ea400080210ff */
[----:B--2---:R-:W-:Y:S05]  /*9ca0*/  @!P1 BRA `(.L_x_61) ;  /* 0xfffffffc00f09947 */ /* 0x004fea000383ffff */
[----:B------:R-:W-:Y:S05]  /*9cb0*/  BRA `(.L_x_150) ;  /* 0xffffff9400e87947 */ /* 0x000fea000383ffff */
.L_x_62:
[----:B------:R-:W-:-:S07]  /*9cc0*/  MOV R3, UR31 ;  /* 0x0000001f00037c02 */ /* 0x000fce0008000f00 */
.L_x_151:
[----:B-1----:R1:W2:Y:S02]  /*9cd0*/  SYNCS.PHASECHK.TRANS64.TRYWAIT P0, [R3+URZ+0xe0], R0 ;  /* 0x0000e000030075a7 */ /* 0x0022a400080011ff */
[----:B--2---:R-:W-:Y:S05]  /*9ce0*/  @!P0 NANOSLEEP.SYNCS 0x989680 ;  /* 0x009896800000895d */ /* 0x004fea0003900000 */
[----:B------:R-:W2:Y:S02]  /*9cf0*/  @!P0 SYNCS.PHASECHK.TRANS64 P0, [R3+URZ+0xe0], R0 ;  /* 0x0000e000030085a7 */ /* 0x000ea400080010ff */
[----:B--2---:R-:W-:Y:S05]  /*9d00*/  @!P0 BRA `(.L_x_151) ;  /* 0xfffffffc00f08947 */ /* 0x004fea000383ffff */
[----:B------:R-:W-:Y:S05]  /*9d10*/  BRA `(.L_x_152) ;  /* 0xffffff9800387947 */ /* 0x000fea000383ffff */
.L_x_65:
[----:B------:R-:W-:Y:S07]  /*9d20*/  MOV R0, UR5 ;  /* 0x0000000500007c02 */ /* 0x000fee0008000f00 */
.L_x_153:
[----:B-1----:R1:W2:Y:S02]  /*9d30*/  SYNCS.PHASECHK.TRANS64.TRYWAIT P0, [R0+URZ], R3 ;  /* 0x00000003000075a7 */ /* 0x0022a400080011ff */
[----:B--2---:R-:W-:Y:S05]  /*9d40*/  @!P0 NANOSLEEP.SYNCS 0x989680 ;  /* 0x009896800000895d */ /* 0x004fea0003900000 */
[----:B------:R-:W2:Y:S02]  /*9d50*/  @!P0 SYNCS.PHASECHK.TRANS64 P0, [R0+URZ], R3 ;  /* 0x00000003000085a7 */ /* 0x000ea400080010ff */
[----:B--2---:R-:W-:Y:S05]  /*9d60*/  @!P0 BRA `(.L_x_153) ;  /* 0xfffffffc00f08947 */ /* 0x004fea000383ffff */
[----:B------:R-:W-:Y:S05]  /*9d70*/  BRA `(.L_x_64) ;  /* 0xffffff9800547947 */ /* 0x000fea000383ffff */
.L_x_68:
[----:B------:R-:W-:-:S07]  /*9d80*/  MOV R0, UR4 ;  /* 0x0000000400007c02 */ /* 0x000fce0008000f00 */
.L_x_154:
[----:B--2---:R2:W4:Y:S02]  /*9d90*/  SYNCS.PHASECHK.TRANS64.TRYWAIT P0, [R0+URZ], R3 ;  /* 0x00000003000075a7 */ /* 0x00452400080011ff */
[----:B----4-:R-:W-:Y:S05]  /*9da0*/  @!P0 NANOSLEEP.SYNCS 0x989680 ;  /* 0x009896800000895d */ /* 0x010fea0003900000 */
[----:B------:R-:W4:Y:S02]  /*9db0*/  @!P0 SYNCS.PHASECHK.TRANS64 P0, [R0+URZ], R3 ;  /* 0x00000003000085a7 */ /* 0x000f2400080010ff */
[----:B----4-:R-:W-:Y:S05]  /*9dc0*/  @!P0 BRA `(.L_x_154) ;  /* 0xfffffffc00f08947 */ /* 0x010fea000383ffff */
[----:B------:R-:W-:Y:S05]  /*9dd0*/  BRA `(.L_x_155) ;  /* 0xffffff9c00307947 */ /* 0x000fea000383ffff */
.L_x_69:
[----:B------:R-:W-:-:S07]  /*9de0*/  MOV R0, UR5 ;  /* 0x0000000500007c02 */ /* 0x000fce0008000f00 */
.L_x_156:
[----:B-1----:R1:W2:Y:S02]  /*9df0*/  SYNCS.PHASECHK.TRANS64.TRYWAIT P0, [R0+URZ], R3 ;  /* 0x00000003000075a7 */ /* 0x0022a400080011ff */
[----:B--2---:R-:W-:Y:S05]  /*9e00*/  @!P0 NANOSLEEP.SYNCS 0x989680 ;  /* 0x009896800000895d */ /* 0x004fea0003900000 */
[----:B------:R-:W2:Y:S02]  /*9e10*/  @!P0 SYNCS.PHASECHK.TRANS64 P0, [R0+URZ], R3 ;  /* 0x00000003000085a7 */ /* 0x000ea400080010ff */
[----:B--2---:R-:W-:Y:S05]  /*9e20*/  @!P0 BRA `(.L_x_156) ;  /* 0xfffffffc00f08947 */ /* 0x004fea000383ffff */
[----:B------:R-:W-:Y:S05]  /*9e30*/  BRA `(.L_x_157) ;  /* 0xffffff9c003c7947 */ /* 0x000fea000383ffff */
.L_x_70:
[----:B------:R-:W-:-:S07]  /*9e40*/  MOV R0, UR5 ;  /* 0x0000000500007c02 */ /* 0x000fce0008000f00 */
.L_x_158:
[----:B-1----:R1:W2:Y:S02]  /*9e50*/  SYNCS.PHASECHK.TRANS64.TRYWAIT P0, [R0+URZ], R3 ;  /* 0x00000003000075a7 */ /* 0x0022a400080011ff */
[----:B--2---:R-:W-:Y:S05]  /*9e60*/  @!P0 NANOSLEEP.SYNCS 0x989680 ;  /* 0x009896800000895d */ /* 0x004fea0003900000 */
[----:B------:R-:W2:Y:S02]  /*9e70*/  @!P0 SYNCS.PHASECHK.TRANS64 P0, [R0+URZ], R3 ;  /* 0x00000003000085a7 */ /* 0x000ea400080010ff */
[----:B--2---:R-:W-:Y:S05]  /*9e80*/  @!P0 BRA `(.L_x_158) ;  /* 0xfffffffc00f08947 */ /* 0x004fea000383ffff */
[----:B------:R-:W-:Y:S05]  /*9e90*/  BRA `(.L_x_159) ;  /* 0xffffff9c00487947 */ /* 0x000fea000383ffff */
.L_x_71:
[----:B------:R-:W-:-:S07]  /*9ea0*/  MOV R0, UR4 ;  /* 0x0000000400007c02 */ /* 0x000fce0008000f00 */
.L_x_160:
[----:B-1----:R1:W2:Y:S02]  /*9eb0*/  SYNCS.PHASECHK.TRANS64.TRYWAIT P0, [R0+URZ], R3 ;  /* 0x00000003000075a7 */ /* 0x0022a400080011ff */
[----:B--2---:R-:W-:Y:S05]  /*9ec0*/  @!P0 NANOSLEEP.SYNCS 0x989680 ;  /* 0x009896800000895d */ /* 0x004fea0003900000 */
[----:B------:R-:W2:Y:S02]  /*9ed0*/  @!P0 SYNCS.PHASECHK.TRANS64 P0, [R0+URZ], R3 ;  /* 0x00000003000085a7 */ /* 0x000ea400080010ff */
[----:B--2---:R-:W-:Y:S05]  /*9ee0*/  @!P0 BRA `(.L_x_160) ;  /* 0xfffffffc00f08947 */ /* 0x004fea000383ffff */
[----:B------:R-:W-:Y:S05]  /*9ef0*/  BRA `(.L_x_161) ;  /* 0xffffff9c00547947 */ /* 0x000fea000383ffff */
.L_x_76:
[----:B-1----:R1:W2:Y:S02]  /*9f00*/  SYNCS.PHASECHK.TRANS64.TRYWAIT P0, [R8+URZ+0xa0], R5 ;  /* 0x0000a005080075a7 */ /* 0x0022a400080011ff */
[----:B--2---:R-:W-:Y:S05]  /*9f10*/  @!P0 NANOSLEEP.SYNCS 0x989680 ;  /* 0x009896800000895d */ /* 0x004fea0003900000 */
[----:B------:R-:W2:Y:S02]  /*9f20*/  @!P0 SYNCS.PHASECHK.TRANS64 P0, [R8+URZ+0xa0], R5 ;  /* 0x0000a005080085a7 */ /* 0x000ea400080010ff */
[----:B--2---:R-:W-:Y:S05]  /*9f30*/  @!P0 BRA `(.L_x_76) ;  /* 0xfffffffc00f08947 */ /* 0x004fea000383ffff */
[----:B------:R-:W-:Y:S05]  /*9f40*/  BRA `(.L_x_162) ;  /* 0xffffffa000987947 */ /* 0x000fea000383ffff */
.L_x_79:
[----:B------:R-:W-:Y:S07]  /*9f50*/  MOV R0, UR21 ;  /* 0x0000001500007c02 */ /* 0x000fee0008000f00 */
.L_x_163:
[----:B-1----:R1:W2:Y:S02]  /*9f60*/  SYNCS.PHASECHK.TRANS64.TRYWAIT P1, [R0+URZ+0x98], R5 ;  /* 0x00009805000075a7 */ /* 0x0022a400080211ff */
[----:B--2---:R-:W-:Y:S05]  /*9f70*/  @!P1 NANOSLEEP.SYNCS 0x989680 ;  /* 0x009896800000995d */ /* 0x004fea0003900000 */
[----:B------:R-:W2:Y:S02]  /*9f80*/  @!P1 SYNCS.PHASECHK.TRANS64 P1, [R0+URZ+0x98], R5 ;  /* 0x00009805000095a7 */ /* 0x000ea400080210ff */
[----:B--2---:R-:W-:Y:S05]  /*9f90*/  @!P1 BRA `(.L_x_163) ;  /* 0xfffffffc00f09947 */ /* 0x004fea000383ffff */
[----:B------:R-:W-:Y:S05]  /*9fa0*/  BRA `(.L_x_78) ;  /* 0xffffffa800147947 */ /* 0x000fea000383ffff */
.L_x_82:
[----:B-1----:R-:W-:Y:S07]  /*9fb0*/  MOV R5, UR21 ;  /* 0x0000001500057c02 */ /* 0x002fee0008000f00 */
.L_x_164:
[----:B-1----:R1:W2:Y:S02]  /*9fc0*/  SYNCS.PHASECHK.TRANS64.TRYWAIT P0, [R5+URZ+0x70], R4 ;  /* 0x00007004050075a7 */ /* 0x0022a400080011ff */
[----:B--2---:R-:W-:Y:S05]  /*9fd0*/  @!P0 NANOSLEEP.SYNCS 0x989680 ;  /* 0x009896800000895d */ /* 0x004fea0003900000 */
[----:B------:R-:W2:Y:S02]  /*9fe0*/  @!P0 SYNCS.PHASECHK.TRANS64 P0, [R5+URZ+0x70], R4 ;  /* 0x00007004050085a7 */ /* 0x000ea400080010ff */
[----:B--2---:R-:W-:Y:S05]  /*9ff0*/  @!P0 BRA `(.L_x_164) ;  /* 0xfffffffc00f08947 */ /* 0x004fea000383ffff */
[----:B------:R-:W-:Y:S05]  /*a000*/  BRA `(.L_x_165) ;  /* 0xffffffa8006c7947 */ /* 0x000fea000383ffff */
.L_x_83:
[----:B------:R-:W-:Y:S07]  /*a010*/  MOV R5, UR21 ;  /* 0x0000001500057c02 */ /* 0x000fee0008000f00 */
.L_x_166:
[----:B-1----:R1:W2:Y:S02]  /*a020*/  SYNCS.PHASECHK.TRANS64.TRYWAIT P0, [R5+URZ+0x78], R4 ;  /* 0x00007804050075a7 */ /* 0x0022a400080011ff */
[----:B--2---:R-:W-:Y:S05]  /*a030*/  @!P0 NANOSLEEP.SYNCS 0x989680 ;  /* 0x009896800000895d */ /* 0x004fea0003900000 */
[----:B------:R-:W2:Y:S02]  /*a040*/  @!P0 SYNCS.PHASECHK.TRANS64 P0, [R5+URZ+0x78], R4 ;  /* 0x00007804050085a7 */ /* 0x000ea400080010ff */
[----:B--2---:R-:W-:Y:S05]  /*a050*/  @!P0 BRA `(.L_x_166) ;  /* 0xfffffffc00f08947 */ /* 0x004fea000383ffff */
[----:B------:R-:W-:Y:S05]  /*a060*/  BRA `(.L_x_167) ;  /* 0xffffffa800a47947 */ /* 0x000fea000383ffff */
.L_x_84:
[----:B-1----:R-:W-:Y:S07]  /*a070*/  MOV R5, UR21 ;  /* 0x0000001500057c02 */ /* 0x002fee0008000f00 */
.L_x_168:
[----:B-1----:R1:W2:Y:S02]  /*a080*/  SYNCS.PHASECHK.TRANS64.TRYWAIT P0, [R5+URZ+0x80], R4 ;  /* 0x00008004050075a7 */ /* 0x0022a400080011ff */
[----:B--2---:R-:W-:Y:S05]  /*a090*/  @!P0 NANOSLEEP.SYNCS 0x989680 ;  /* 0x009896800000895d */ /* 0x004fea0003900000 */
[----:B------:R-:W2:Y:S02]  /*a0a0*/  @!P0 SYNCS.PHASECHK.TRANS64 P0, [R5+URZ+0x80], R4 ;  /* 0x00008004050085a7 */ /* 0x000ea400080010ff */
[----:B--2---:R-:W-:Y:S05]  /*a0b0*/  @!P0 BRA `(.L_x_168) ;  /* 0xfffffffc00f08947 */ /* 0x004fea000383ffff */
[----:B------:R-:W-:Y:S05]  /*a0c0*/  BRA `(.L_x_169) ;  /* 0xffffffa800e87947 */ /* 0x000fea000383ffff */
.L_x_85:
[----:B-1----:R-:W-:Y:S07]  /*a0d0*/  MOV R5, UR21 ;  /* 0x0000001500057c02 */ /* 0x002fee0008000f00 */
.L_x_170:
[----:B-1----:R1:W2:Y:S02]  /*a0e0*/  SYNCS.PHASECHK.TRANS64.TRYWAIT P0, [R5+URZ+0x88], R4 ;  /* 0x00008804050075a7 */ /* 0x0022a400080011ff */
[----:B--2---:R-:W-:Y:S05]  /*a0f0*/  @!P0 NANOSLEEP.SYNCS 0x989680 ;  /* 0x009896800000895d */ /* 0x004fea0003900000 */
[----:B------:R-:W2:Y:S02]  /*a100*/  @!P0 SYNCS.PHASECHK.TRANS64 P0, [R5+URZ+0x88], R4 ;  /* 0x00008804050085a7 */ /* 0x000ea400080010ff */
[----:B--2---:R-:W-:Y:S05]  /*a110*/  @!P0 BRA `(.L_x_170) ;  /* 0xfffffffc00f08947 */ /* 0x004fea000383ffff */
[----:B------:R-:W-:Y:S05]  /*a120*/  BRA `(.L_x_171) ;  /* 0xffffffac00307947 */ /* 0x000fea000383ffff */
.L_x_87:
[----:B------:R-:W-:-:S07]  /*a130*/  MOV R0, UR21 ;  /* 0x0000001500007c02 */ /* 0x000fce0008000f00 */
.L_x_172:
[----:B-1----:R1:W2:Y:S02]  /*a140*/  SYNCS.PHASECHK.TRANS64.TRYWAIT P0, [R0+URZ+0x70], R3 ;  /* 0x00007003000075a7 */ /* 0x0022a400080011ff */
[----:B--2---:R-:W-:Y:S05]  /*a150*/  @!P0 NANOSLEEP.SYNCS 0x989680 ;  /* 0x009896800000895d */ /* 0x004fea0003900000 */
[----:B------:R-:W2:Y:S02]  /*a160*/  @!P0 SYNCS.PHASECHK.TRANS64 P0, [R0+URZ+0x70], R3 ;  /* 0x00007003000085a7 */ /* 0x000ea400080010ff */
[----:B--2---:R-:W-:Y:S05]  /*a170*/  @!P0 BRA `(.L_x_172) ;  /* 0xfffffffc00f08947 */ /* 0x004fea000383ffff */
[----:B------:R-:W-:Y:S05]  /*a180*/  BRA `(.L_x_173) ;  /* 0xffffffac00a47947 */ /* 0x000fea000383ffff */
.L_x_88:
[----:B-1----:R-:W-:-:S07]  /*a190*/  MOV R0, UR21 ;  /* 0x0000001500007c02 */ /* 0x002fce0008000f00 */
.L_x_174:
[----:B-1----:R1:W2:Y:S02]  /*a1a0*/  SYNCS.PHASECHK.TRANS64.TRYWAIT P0, [R0+URZ+0x78], R3 ;  /* 0x00007803000075a7 */ /* 0x0022a400080011ff */
[----:B--2---:R-:W-:Y:S05]  /*a1b0*/  @!P0 NANOSLEEP.SYNCS 0x989680 ;  /* 0x009896800000895d */ /* 0x004fea0003900000 */
[----:B------:R-:W2:Y:S02]  /*a1c0*/  @!P0 SYNCS.PHASECHK.TRANS64 P0, [R0+URZ+0x78], R3 ;  /* 0x00007803000085a7 */ /* 0x000ea400080010ff */
[----:B--2---:R-:W-:Y:S05]  /*a1d0*/  @!P0 BRA `(.L_x_174) ;  /* 0xfffffffc00f08947 */ /* 0x004fea000383ffff */
[----:B------:R-:W-:Y:S05]  /*a1e0*/  BRA `(.L_x_175) ;  /* 0xffffffac00947947 */ /* 0x000fea000383ffff */
.L_x_89:
[----:B-1----:R-:W-:-:S07]  /*a1f0*/  MOV R0, UR21 ;  /* 0x0000001500007c02 */ /* 0x002fce0008000f00 */
.L_x_176:
[----:B-1----:R1:W2:Y:S02]  /*a200*/  SYNCS.PHASECHK.TRANS64.TRYWAIT P0, [R0+URZ+0x80], R3 ;  /* 0x00008003000075a7 */ /* 0x0022a400080011ff */
[----:B--2---:R-:W-:Y:S05]  /*a210*/  @!P0 NANOSLEEP.SYNCS 0x989680 ;  /* 0x009896800000895d */ /* 0x004fea0003900000 */
[----:B------:R-:W2:Y:S02]  /*a220*/  @!P0 SYNCS.PHASECHK.TRANS64 P0, [R0+URZ+0x80], R3 ;  /* 0x00008003000085a7 */ /* 0x000ea400080010ff */
[----:B--2---:R-:W-:Y:S05]  /*a230*/  @!P0 BRA `(.L_x_176) ;  /* 0xfffffffc00f08947 */ /* 0x004fea000383ffff */
[----:B------:R-:W-:Y:S05]  /*a240*/  BRA `(.L_x_177) ;  /* 0xffffffac00847947 */ /* 0x000fea000383ffff */
.L_x_91:
[----:B-1----:R1:W2:Y:S02]  /*a250*/  SYNCS.PHASECHK.TRANS64.TRYWAIT P0, [R3+URZ+0xa0], R0 ;  /* 0x0000a000030075a7 */ /* 0x0022a400080011ff */
[----:B--2---:R-:W-:Y:S05]  /*a260*/  @!P0 NANOSLEEP.SYNCS 0x989680 ;  /* 0x009896800000895d */ /* 0x004fea0003900000 */
[----:B------:R-:W2:Y:S02]  /*a270*/  @!P0 SYNCS.PHASECHK.TRANS64 P0, [R3+URZ+0xa0], R0 ;  /* 0x0000a000030085a7 */ /* 0x000ea400080010ff */
[----:B--2---:R-:W-:Y:S05]  /*a280*/  @!P0 BRA `(.L_x_91) ;  /* 0xfffffffc00f08947 */ /* 0x004fea000383ffff */
[----:B------:R-:W-:Y:S05]  /*a290*/  BRA `(.L_x_178) ;  /* 0xffffffb000547947 */ /* 0x000fea000383ffff */
.L_x_102:
[----:B--2---:R2:W1:Y:S02]  /*a2a0*/  SYNCS.PHASECHK.TRANS64.TRYWAIT P1, [R2+URZ+0x50], R3 ;  /* 0x00005003020075a7 */ /* 0x00446400080211ff */
[----:B-1----:R-:W-:Y:S05]  /*a2b0*/  @!P1 NANOSLEEP.SYNCS 0x989680 ;  /* 0x009896800000995d */ /* 0x002fea0003900000 */
[----:B------:R-:W1:Y:S02]  /*a2c0*/  @!P1 SYNCS.PHASECHK.TRANS64 P1, [R2+URZ+0x50], R3 ;  /* 0x00005003020095a7 */ /* 0x000e6400080210ff */
[----:B-1----:R-:W-:Y:S05]  /*a2d0*/  @!P1 BRA `(.L_x_102) ;  /* 0xfffffffc00f09947 */ /* 0x002fea000383ffff */
[----:B------:R-:W-:Y:S05]  /*a2e0*/  BRA `(.L_x_101) ;  /* 0xffffffbc00cc7947 */ /* 0x000fea000383ffff */
.L_x_104:
[----:B--2---:R2:W4:Y:S02]  /*a2f0*/  SYNCS.PHASECHK.TRANS64.TRYWAIT P0, [R71+URZ+0xc0], R4 ;  /* 0x0000c004470075a7 */ /* 0x00452400080011ff */
[----:B----4-:R-:W-:Y:S05]  /*a300*/  @!P0 NANOSLEEP.SYNCS 0x989680 ;  /* 0x009896800000895d */ /* 0x010fea0003900000 */
[----:B------:R-:W4:Y:S02]  /*a310*/  @!P0 SYNCS.PHASECHK.TRANS64 P0, [R71+URZ+0xc0], R4 ;  /* 0x0000c004470085a7 */ /* 0x000f2400080010ff */
[----:B----4-:R-:W-:Y:S05]  /*a320*/  @!P0 BRA `(.L_x_104) ;  /* 0xfffffffc00f08947 */ /* 0x010fea000383ffff */
[----:B------:R-:W-:Y:S05]  /*a330*/  BRA `(.L_x_103) ;  /* 0xffffffc0001c7947 */ /* 0x000fea000383ffff */
.L_x_112:
[----:B---3--:R3:W4:Y:S02]  /*a340*/  SYNCS.PHASECHK.TRANS64.TRYWAIT P0, [R112+URZ+0x50], R3 ;  /* 0x00005003700075a7 */ /* 0x00872400080011ff */
[----:B----4-:R-:W-:Y:S05]  /*a350*/  @!P0 NANOSLEEP.SYNCS 0x989680 ;  /* 0x009896800000895d */ /* 0x010fea0003900000 */
[----:B------:R-:W4:Y:S02]  /*a360*/  @!P0 SYNCS.PHASECHK.TRANS64 P0, [R112+URZ+0x50], R3 ;  /* 0x00005003700085a7 */ /* 0x000f2400080010ff */
[----:B----4-:R-:W-:Y:S05]  /*a370*/  @!P0 BRA `(.L_x_112) ;  /* 0xfffffffc00f08947 */ /* 0x010fea000383ffff */
[----:B------:R-:W-:Y:S05]  /*a380*/  BRA `(.L_x_111) ;  /* 0xffffffcc00107947 */ /* 0x000fea000383ffff */
.L_x_120:
[----:B---3--:R3:W4:Y:S02]  /*a390*/  SYNCS.PHASECHK.TRANS64.TRYWAIT P0, [R112+URZ+0x50], R5 ;  /* 0x00005005700075a7 */ /* 0x00872400080011ff */
[----:B----4-:R-:W-:Y:S05]  /*a3a0*/  @!P0 NANOSLEEP.SYNCS 0x989680 ;  /* 0x009896800000895d */ /* 0x010fea0003900000 */
[----:B------:R-:W4:Y:S02]  /*a3b0*/  @!P0 SYNCS.PHASECHK.TRANS64 P0, [R112+URZ+0x50], R5 ;  /* 0x00005005700085a7 */ /* 0x000f2400080010ff */
[----:B----4-:R-:W-:Y:S05]  /*a3c0*/  @!P0 BRA `(.L_x_120) ;  /* 0xfffffffc00f08947 */ /* 0x010fea000383ffff */
[----:B------:R-:W-:Y:S05]  /*a3d0*/  BRA `(.L_x_119) ;  /* 0xffffffd800507947 */ /* 0x000fea000383ffff */
.L_x_128:
[----:B---3--:R3:W4:Y:S02]  /*a3e0*/  SYNCS.PHASECHK.TRANS64.TRYWAIT P0, [R102+URZ+0x50], R3 ;  /* 0x00005003660075a7 */ /* 0x00872400080011ff */
[----:B----4-:R-:W-:Y:S05]  /*a3f0*/  @!P0 NANOSLEEP.SYNCS 0x989680 ;  /* 0x009896800000895d */ /* 0x010fea0003900000 */
[----:B------:R-:W4:Y:S02]  /*a400*/  @!P0 SYNCS.PHASECHK.TRANS64 P0, [R102+URZ+0x50], R3 ;  /* 0x00005003660085a7 */ /* 0x000f2400080010ff */
[----:B----4-:R-:W-:Y:S05]  /*a410*/  @!P0 BRA `(.L_x_128) ;  /* 0xfffffffc00f08947 */ /* 0x010fea000383ffff */
[----:B------:R-:W-:Y:S05]  /*a420*/  BRA `(.L_x_127) ;  /* 0xffffffe4009c7947 */ /* 0x000fea000383ffff */
        .weak           $__internal_0_$__cuda_sm10x_tcgen05_guardrail_trap_col_being_dealloced_not_returned_by_alloc
        .type           $__internal_0_$__cuda_sm10x_tcgen05_guardrail_trap_col_being_dealloced_not_returned_by_alloc,@function
        .size           $__internal_0_$__cuda_sm10x_tcgen05_guardrail_trap_col_being_dealloced_not_returned_by_alloc,($__internal_1_$__cuda_sm10x_tcgen05_guardrail_trap_phase_invalid_during_alloc - $__internal_0_$__cuda_sm10x_tcgen05_guardrail_trap_col_being_dealloced_not_returned_by_alloc)
$__internal_0_$__cuda_sm10x_tcgen05_guardrail_trap_col_being_dealloced_not_returned_by_alloc:
[----:B------:R-:W-:Y:S05]  /*a430*/  BPT.TRAP 0x1 ;  /* 0x000000040000795c */ /* 0x000fea0000300000 */
[----:B------:R-:W-:-:S04]  /*a440*/  HFMA2 R3, -RZ, RZ, 0, 0 ;  /* 0x00000000ff037431 */ /* 0x000fc800000001ff */
[----:B------:R-:W-:Y:S05]  /*a450*/  RET.REL.NODEC R2 `(_ZN7cutlass13device_kernelINS_4gemm6kernel13GemmUniversalIN4cute5tupleIJiiiiEEENS1_10collective13CollectiveMmaINS1_35MainloopSm100TmaUmmaWarpSpecializedILi5ELi2ELi4ENS5_IJNS4_1CILi2EEENSA_ILi1EEESC_EEEEENS5_IJNSA_ILi64EEENSA_ILi256EEENSA_ILi128EEEEEENS_12float_e4m3_tENS5_IJlSC_lEEESJ_SK_NS4_8TiledMMAINS4_8MMA_AtomIJNS4_10MMA_TraitsINS4_19SM100_MMA_F8F6F4_SSEJSJ_SJ_fSF_SG_NS4_17integral_constantINS4_4UMMA5MajorELSR_0EEESS_NSP_INSQ_7ScaleInELST_0EEESU_EEEEEENS4_6LayoutINS5_IJSC_SC_SC_EEENS5_IJNSA_ILi0EEESZ_SZ_EEEEENS5_IJNS4_10UnderscoreES12_S12_EEEEENS4_13SM90_TMA_LOADENS4_14ComposedLayoutINS4_7SwizzleILi3ELi4ELi3EEENS4_18smem_ptr_flag_bitsILi8EEENSX_INS5_IJNSA_ILi8EEESH_EEENS5_IJSH_SC_EEEEEEEvNS4_8identityENS4_23SM90_TMA_LOAD_MULTICASTES1F_vS1G_EENS_8epilogue10collective18CollectiveEpilogueINS1J_23Sm100TmaWarpSpecializedILi4ELi2ELi32ELb0ELb0EEEJSI_NS5_IJNSX_ISF_SC_EES1O_EEESJ_SK_SJ_SK_NS1J_6fusion15FusionCallbacksIS1N_NS1Q_17LinearCombinationISJ_fSJ_fLNS_15FloatRoundStyleE2EEESI_S1P_JEEENS4_5SM1004TMEM4LOAD26SM100_TMEM_LOAD_16dp32b32xES15_NS16_INS17_ILi2ELi4ELi3EEES1A_NSX_INS5_IJS1B_SF_EEENS5_IJSF_SC_EEEEEEENS4_39AutoVectorizingCopyWithAssumedAlignmentILi128EEENS4_14SM90_TMA_STOREES24_S26_S26_EEEvvEEEEvNT_6ParamsE) ;  /* 0xffffff5802e87950 */ /* 0x000fea0003c3ffff */
        .weak           $__internal_1_$__cuda_sm10x_tcgen05_guardrail_trap_phase_invalid_during_alloc
        .type           $__internal_1_$__cuda_sm10x_tcgen05_guardrail_trap_phase_invalid_during_alloc,@function
        .size           $__internal_1_$__cuda_sm10x_tcgen05_guardrail_trap_phase_invalid_during_alloc,($__internal_2_$__cuda_sm10x_tcgen05_guardrail_trap_unallocated_columns_being_dealloced - $__internal_1_$__cuda_sm10x_tcgen05_guardrail_trap_phase_invalid_during_alloc)
$__internal_1_$__cuda_sm10x_tcgen05_guardrail_trap_phase_invalid_during_alloc:
[----:B------:R-:W-:Y:S05]  /*a460*/  BPT.TRAP 0x1 ;  /* 0x000000040000795c */ /* 0x000fea0000300000 */
[----:B------:R-:W-:-:S04]  /*a470*/  MOV R5, 0x0 ;  /* 0x0000000000057802 */ /* 0x000fc80000000f00 */
[----:B------:R-:W-:Y:S05]  /*a480*/  RET.REL.NODEC R4 `(_ZN7cutlass13device_kernelINS_4gemm6kernel13GemmUniversalIN4cute5tupleIJiiiiEEENS1_10collective13CollectiveMmaINS1_35MainloopSm100TmaUmmaWarpSpecializedILi5ELi2ELi4ENS5_IJNS4_1CILi2EEENSA_ILi1EEESC_EEEEENS5_IJNSA_ILi64EEENSA_ILi256EEENSA_ILi128EEEEEENS_12float_e4m3_tENS5_IJlSC_lEEESJ_SK_NS4_8TiledMMAINS4_8MMA_AtomIJNS4_10MMA_TraitsINS4_19SM100_MMA_F8F6F4_SSEJSJ_SJ_fSF_SG_NS4_17integral_constantINS4_4UMMA5MajorELSR_0EEESS_NSP_INSQ_7ScaleInELST_0EEESU_EEEEEENS4_6LayoutINS5_IJSC_SC_SC_EEENS5_IJNSA_ILi0EEESZ_SZ_EEEEENS5_IJNS4_10UnderscoreES12_S12_EEEEENS4_13SM90_TMA_LOADENS4_14ComposedLayoutINS4_7SwizzleILi3ELi4ELi3EEENS4_18smem_ptr_flag_bitsILi8EEENSX_INS5_IJNSA_ILi8EEESH_EEENS5_IJSH_SC_EEEEEEEvNS4_8identityENS4_23SM90_TMA_LOAD_MULTICASTES1F_vS1G_EENS_8epilogue10collective18CollectiveEpilogueINS1J_23Sm100TmaWarpSpecializedILi4ELi2ELi32ELb0ELb0EEEJSI_NS5_IJNSX_ISF_SC_EES1O_EEESJ_SK_SJ_SK_NS1J_6fusion15FusionCallbacksIS1N_NS1Q_17LinearCombinationISJ_fSJ_fLNS_15FloatRoundStyleE2EEESI_S1P_JEEENS4_5SM1004TMEM4LOAD26SM100_TMEM_LOAD_16dp32b32xES15_NS16_INS17_ILi2ELi4ELi3EEES1A_NSX_INS5_IJS1B_SF_EEENS5_IJSF_SC_EEEEEEENS4_39AutoVectorizingCopyWithAssumedAlignmentILi128EEENS4_14SM90_TMA_STOREES24_S26_S26_EEEvvEEEEvNT_6ParamsE) ;  /* 0xffffff5804dc7950 */ /* 0x000fea0003c3ffff */
        .weak           $__internal_2_$__cuda_sm10x_tcgen05_guardrail_trap_unallocated_columns_being_dealloced
        .type           $__internal_2_$__cuda_sm10x_tcgen05_guardrail_trap_unallocated_columns_being_dealloced,@function
        .size           $__internal_2_$__cuda_sm10x_tcgen05_guardrail_trap_unallocated_columns_being_dealloced,(.L_x_180 - $__internal_2_$__cuda_sm10x_tcgen05_guardrail_trap_unallocated_columns_being_dealloced)
$__internal_2_$__cuda_sm10x_tcgen05_guardrail_trap_unallocated_columns_being_dealloced:
[----:B------:R-:W-:Y:S05]  /*a490*/  BPT.TRAP 0x1 ;  /* 0x000000040000795c */ /* 0x000fea0000300000 */
[----:B------:R-:W-:-:S04]  /*a4a0*/  HFMA2 R3, -RZ, RZ, 0, 0 ;  /* 0x00000000ff037431 */ /* 0x000fc800000001ff */
[----:B------:R-:W-:Y:S05]  /*a4b0*/  RET.REL.NODEC R2 `(_ZN7cutlass13device_kernelINS_4gemm6kernel13GemmUniversalIN4cute5tupleIJiiiiEEENS1_10collective13CollectiveMmaINS1_35MainloopSm100TmaUmmaWarpSpecializedILi5ELi2ELi4ENS5_IJNS4_1CILi2EEENSA_ILi1EEESC_EEEEENS5_IJNSA_ILi64EEENSA_ILi256EEENSA_ILi128EEEEEENS_12float_e4m3_tENS5_IJlSC_lEEESJ_SK_NS4_8TiledMMAINS4_8MMA_AtomIJNS4_10MMA_TraitsINS4_19SM100_MMA_F8F6F4_SSEJSJ_SJ_fSF_SG_NS4_17integral_constantINS4_4UMMA5MajorELSR_0EEESS_NSP_INSQ_7ScaleInELST_0EEESU_EEEEEENS4_6LayoutINS5_IJSC_SC_SC_EEENS5_IJNSA_ILi0EEESZ_SZ_EEEEENS5_IJNS4_10UnderscoreES12_S12_EEEEENS4_13SM90_TMA_LOADENS4_14ComposedLayoutINS4_7SwizzleILi3ELi4ELi3EEENS4_18smem_ptr_flag_bitsILi8EEENSX_INS5_IJNSA_ILi8EEESH_EEENS5_IJSH_SC_EEEEEEEvNS4_8identityENS4_23SM90_TMA_LOAD_MULTICASTES1F_vS1G_EENS_8epilogue10collective18CollectiveEpilogueINS1J_23Sm100TmaWarpSpecializedILi4ELi2ELi32ELb0ELb0EEEJSI_NS5_IJNSX_ISF_SC_EES1O_EEESJ_SK_SJ_SK_NS1J_6fusion15FusionCallbacksIS1N_NS1Q_17LinearCombinationISJ_fSJ_fLNS_15FloatRoundStyleE2EEESI_S1P_JEEENS4_5SM1004TMEM4LOAD26SM100_TMEM_LOAD_16dp32b32xES15_NS16_INS17_ILi2ELi4ELi3EEES1A_NSX_INS5_IJS1B_SF_EEENS5_IJSF_SC_EEEEEEENS4_39AutoVectorizingCopyWithAssumedAlignmentILi128EEENS4_14SM90_TMA_STOREES24_S26_S26_EEEvvEEEEvNT_6ParamsE) ;  /* 0xffffff5802d07950 */ /* 0x000fea0003c3ffff */
.L_x_179:
[----:B------:R-:W-:-:S00]  /*a4c0*/  BRA `(.L_x_179) ;  /* 0xfffffffc00fc7947 */ /* 0x000fc0000383ffff */
[----:B------:R-:W-:-:S00]  /*a4d0*/  NOP ;  /* 0x0000000000007918 */ /* 0x000fc00000000000 */
        /* <DEDUP_REMOVED lines=10> */
.L_x_180:


//--------------------- .nv.global.init           --------------------------
	.section	.nv.global.init,"aw",@progbits
.nv.global.init:
	.type		$str$27,@object
	.size		$str$27,($str$28 - $str$27)
$str$27:
        /*0000*/ 	.byte	0x28, 0x61, 0x64, 0x64, 0x72, 0x65, 0x73, 0x73, 0x20, 0x26, 0x20, 0x6d, 0x61, 0x73, 0x6b, 0x29
        /*0010*/ 	.byte	0x20, 0x3d, 0x3d, 0x20, 0x30, 0x00
	.type		$str$28,@object
	.size		$str$28,($str$26 - $str$28)
$str$28:
        /*0016*/ 	.byte	0x2f, 0x74, 0x6d, 0x70, 0x2f, 0x63, 0x75, 0x74, 0x6c, 0x61, 0x73, 0x73, 0x5f, 0x73, 0x77, 0x65
        /*0026*/ 	.byte	0x65, 0x70, 0x5f, 0x73, 0x72, 0x63, 0x2f, 0x69, 0x6e, 0x63, 0x6c, 0x75, 0x64, 0x65, 0x2f, 0x63
        /*0036*/ 	.byte	0x75, 0x74, 0x65, 0x2f, 0x70, 0x6f, 0x69, 0x6e, 0x74, 0x65, 0x72, 0x5f, 0x66, 0x6c, 0x61, 0x67
        /*0046*/ 	.byte	0x67, 0x65, 0x64, 0x2e, 0x68, 0x70, 0x70, 0x00
	.type		$str$26,@object
	.size		$str$26,($str$25 - $str$26)
$str$26:
        /*004e*/ 	.byte	0x2f, 0x74, 0x6d, 0x70, 0x2f, 0x63, 0x75, 0x74, 0x6c, 0x61, 0x73, 0x73, 0x5f, 0x73, 0x77, 0x65
        /*005e*/ 	.byte	0x65, 0x70, 0x5f, 0x73, 0x72, 0x63, 0x2f, 0x69, 0x6e, 0x63, 0x6c, 0x75, 0x64, 0x65, 0x2f, 0x63
        /*006e*/ 	.byte	0x75, 0x74, 0x65, 0x2f, 0x61, 0x74, 0x6f, 0x6d, 0x2f, 0x63, 0x6f, 0x70, 0x79, 0x5f, 0x74, 0x72
        /*007e*/ 	.byte	0x61, 0x69, 0x74, 0x73, 0x5f, 0x73, 0x6d, 0x31, 0x30, 0x30, 0x2e, 0x68, 0x70, 0x70, 0x00
	.type		$str$25,@object
	.size		$str$25,(__unnamed_1 - $str$25)
$str$25:
        /*008d*/ 	.byte	0x28, 0x28, 0x75, 0x69, 0x6e, 0x74, 0x33, 0x32, 0x5f, 0x74, 0x28, 0x74, 0x68, 0x72, 0x65, 0x61
        /*009d*/ 	.byte	0x64, 0x49, 0x64, 0x78, 0x2e, 0x78, 0x29, 0x20, 0x2f, 0x20, 0x33, 0x32, 0x29, 0x20, 0x25, 0x20
        /*00ad*/ 	.byte	0x34, 0x29, 0x20, 0x3d, 0x3d, 0x20, 0x28, 0x28, 0x28, 0x74, 0x6d, 0x65, 0x6d, 0x5f, 0x61, 0x64
        /*00bd*/ 	.byte	0x64, 0x72, 0x20, 0x3e, 0x3e, 0x20, 0x31, 0x36, 0x29, 0x20, 0x2f, 0x20, 0x33, 0x32, 0x29, 0x20
        /*00cd*/ 	.byte	0x25, 0x20, 0x34, 0x29, 0x00
	.type		__unnamed_1,@object
	.size		__unnamed_1,(__unnamed_2 - __unnamed_1)
__unnamed_1:
        /*00d2*/ 	.byte	0x61, 0x75, 0x74, 0x6f, 0x20, 0x63, 0x75, 0x74, 0x65, 0x3a, 0x3a, 0x61, 0x73, 0x5f, 0x70, 0x6f
        /* <DEDUP_REMOVED lines=24> */
        /*0262*/ 	.byte	0x3c, 0x34, 0x30, 0x39, 0x36, 0x3e, 0x3e, 0x3e, 0x3e, 0x5d, 0x00
	.type		__unnamed_2,@object
	.size		__unnamed_2,(__unnamed_3 - __unnamed_2)
__unnamed_2:
        /* <DEDUP_REMOVED lines=26> */
	.type		__unnamed_3,@object
	.size		__unnamed_3,(.L_3 - __unnamed_3)
__unnamed_3:
        /* <DEDUP_REMOVED lines=40> */
        /*0688*/ 	.byte	0x74, 0x65, 0x3a, 0x3a, 0x43, 0x3c, 0x30, 0x3e, 0x3e, 0x3e, 0x3e, 0x5d, 0x00
.L_3:


//--------------------- .nv.shared._ZN7cutlass13device_kernelINS_4gemm6kernel13GemmUniversalIN4cute5tupleIJiiiiEEENS1_10collective13CollectiveMmaINS1_35MainloopSm100TmaUmmaWarpSpecializedILi5ELi2ELi4ENS5_IJNS4_1CILi2EEENSA_ILi1EEESC_EEEEENS5_IJNSA_ILi64EEENSA_ILi256EEENSA_ILi128EEEEEENS_12float_e4m3_tENS5_IJlSC_lEEESJ_SK_NS4_8TiledMMAINS4_8MMA_AtomIJNS4_10MMA_TraitsINS4_19SM100_MMA_F8F6F4_SSEJSJ_SJ_fSF_SG_NS4_17integral_constantINS4_4UMMA5MajorELSR_0EEESS_NSP_INSQ_7ScaleInELST_0EEESU_EEEEEENS4_6LayoutINS5_IJSC_SC_SC_EEENS5_IJNSA_ILi0EEESZ_SZ_EEEEENS5_IJNS4_10UnderscoreES12_S12_EEEEENS4_13SM90_TMA_LOADENS4_14ComposedLayoutINS4_7SwizzleILi3ELi4ELi3EEENS4_18smem_ptr_flag_bitsILi8EEENSX_INS5_IJNSA_ILi8EEESH_EEENS5_IJSH_SC_EEEEEEEvNS4_8identityENS4_23SM90_TMA_LOAD_MULTICASTES1F_vS1G_EENS_8epilogue10collective18CollectiveEpilogueINS1J_23Sm100TmaWarpSpecializedILi4ELi2ELi32ELb0ELb0EEEJSI_NS5_IJNSX_ISF_SC_EES1O_EEESJ_SK_SJ_SK_NS1J_6fusion15FusionCallbacksIS1N_NS1Q_17LinearCombinationISJ_fSJ_fLNS_15FloatRoundStyleE2EEESI_S1P_JEEENS4_5SM1004TMEM4LOAD26SM100_TMEM_LOAD_16dp32b32xES15_NS16_INS17_ILi2ELi4ELi3EEES1A_NSX_INS5_IJS1B_SF_EEENS5_IJSF_SC_EEEEEEENS4_39AutoVectorizingCopyWithAssumedAlignmentILi128EEENS4_14SM90_TMA_STOREES24_S26_S26_EEEvvEEEEvNT_6ParamsE --------------------------
	.section	.nv.shared._ZN7cutlass13device_kernelINS_4gemm6kernel13GemmUniversalIN4cute5tupleIJiiiiEEENS1_10collective13CollectiveMmaINS1_35MainloopSm100TmaUmmaWarpSpecializedILi5ELi2ELi4ENS5_IJNS4_1CILi2EEENSA_ILi1EEESC_EEEEENS5_IJNSA_ILi64EEENSA_ILi256EEENSA_ILi128EEEEEENS_12float_e4m3_tENS5_IJlSC_lEEESJ_SK_NS4_8TiledMMAINS4_8MMA_AtomIJNS4_10MMA_TraitsINS4_19SM100_MMA_F8F6F4_SSEJSJ_SJ_fSF_SG_NS4_17integral_constantINS4_4UMMA5MajorELSR_0EEESS_NSP_INSQ_7ScaleInELST_0EEESU_EEEEEENS4_6LayoutINS5_IJSC_SC_SC_EEENS5_IJNSA_ILi0EEESZ_SZ_EEEEENS5_IJNS4_10UnderscoreES12_S12_EEEEENS4_13SM90_TMA_LOADENS4_14ComposedLayoutINS4_7SwizzleILi3ELi4ELi3EEENS4_18smem_ptr_flag_bitsILi8EEENSX_INS5_IJNSA_ILi8EEESH_EEENS5_IJSH_SC_EEEEEEEvNS4_8identityENS4_23SM90_TMA_LOAD_MULTICASTES1F_vS1G_EENS_8epilogue10collective18CollectiveEpilogueINS1J_23Sm100TmaWarpSpecializedILi4ELi2ELi32ELb0ELb0EEEJSI_NS5_IJNSX_ISF_SC_EES1O_EEESJ_SK_SJ_SK_NS1J_6fusion15FusionCallbacksIS1N_NS1Q_17LinearCombinationISJ_fSJ_fLNS_15FloatRoundStyleE2EEESI_S1P_JEEENS4_5SM1004TMEM4LOAD26SM100_TMEM_LOAD_16dp32b32xES15_NS16_INS17_ILi2ELi4ELi3EEES1A_NSX_INS5_IJS1B_SF_EEENS5_IJSF_SC_EEEEEEENS4_39AutoVectorizingCopyWithAssumedAlignmentILi128EEENS4_14SM90_TMA_STOREES24_S26_S26_EEEvvEEEEvNT_6ParamsE,"aw",@nobits
	.sectionflags	@""
	.align	16
	.zero		1024


//--------------------- .nv.shared.reserved.0     --------------------------
	.section	.nv.shared.reserved.0,"aw",@nobits
	.weak		__nv_reservedSMEM_offset_0_alias
	.size		__nv_reservedSMEM_offset_0_alias, 0, 64
	.other		__nv_reservedSMEM_offset_0_alias,@"STO_CUDA_RESERVED_SHARED STV_DEFAULT"
__nv_reservedSMEM_offset_0_alias:
	.zero		0
.nv.shared.reserved.0:
	.zero		64
	.weak		__nv_reservedSMEM_tcgen05_partition
	.type		__nv_reservedSMEM_tcgen05_partition,@object
	.size		__nv_reservedSMEM_tcgen05_partition,(.L_0 - __nv_reservedSMEM_tcgen05_partition)
__nv_reservedSMEM_tcgen05_partition:
	.zero		32
.L_0:


//--------------------- .nv.global                --------------------------
	.section	.nv.global,"aw",@nobits
.nv.global:
	.type		_ZN39_INTERNAL_c0a7cf1e_4_k_cu_b4e66f49_91144cute1_E,@object
	.size		_ZN39_INTERNAL_c0a7cf1e_4_k_cu_b4e66f49_91144cute1_E,(_ZN39_INTERNAL_c0a7cf1e_4_k_cu_b4e66f49_91144cuda3std3__45__cpo6cbeginE - _ZN39_INTERNAL_c0a7cf1e_4_k_cu_b4e66f49_91144cute1_E)
_ZN39_INTERNAL_c0a7cf1e_4_k_cu_b4e66f49_91144cute1_E:
	.zero		1
	.type		_ZN39_INTERNAL_c0a7cf1e_4_k_cu_b4e66f49_91144cuda3std3__45__cpo6cbeginE,@object
	.size		_ZN39_INTERNAL_c0a7cf1e_4_k_cu_b4e66f49_91144cuda3std3__45__cpo6cbeginE,(_ZN39_INTERNAL_c0a7cf1e_4_k_cu_b4e66f49_91144cuda3std3__48in_placeE - _ZN39_INTERNAL_c0a7cf1e_4_k_cu_b4e66f49_91144cuda3std3__45__cpo6cbeginE)
_ZN39_INTERNAL_c0a7cf1e_4_k_cu_b4e66f49_91144cuda3std3__45__cpo6cbeginE:
	.zero		1
	.type		_ZN39_INTERNAL_c0a7cf1e_4_k_cu_b4e66f49_91144cuda3std3__48in_placeE,@object
	.size		_ZN39_INTERNAL_c0a7cf1e_4_k_cu_b4e66f49_91144cuda3std3__48in_placeE,(_ZN39_INTERNAL_c0a7cf1e_4_k_cu_b4e66f49_91144cuda3std6ranges3__45__cpo9iter_moveE - _ZN39_INTERNAL_c0a7cf1e_4_k_cu_b4e66f49_91144cuda3std3__48in_placeE)
_ZN39_INTERNAL_c0a7cf1e_4_k_cu_b4e66f49_91144cuda3std3__48in_placeE:
	.zero		1
	.type		_ZN39_INTERNAL_c0a7cf1e_4_k_cu_b4e66f49_91144cuda3std6ranges3__45__cpo9iter_moveE,@object
	.size		_ZN39_INTERNAL_c0a7cf1e_4_k_cu_b4e66f49_91144cuda3std6ranges3__45__cpo9iter_moveE,(_ZN39_INTERNAL_c0a7cf1e_4_k_cu_b4e66f49_91144cuda3std3__45__cpo5beginE - _ZN39_INTERNAL_c0a7cf1e_4_k_cu_b4e66f49_91144cuda3std6ranges3__45__cpo9iter_moveE)
_ZN39_INTERNAL_c0a7cf1e_4_k_cu_b4e66f49_91144cuda3std6ranges3__45__cpo9iter_moveE:
	.zero		1
	.type		_ZN39_INTERNAL_c0a7cf1e_4_k_cu_b4e66f49_91144cuda3std3__45__cpo5beginE,@object
	.size		_ZN39_INTERNAL_c0a7cf1e_4_k_cu_b4e66f49_91144cuda3std3__45__cpo5beginE,(_ZN39_INTERNAL_c0a7cf1e_4_k_cu_b4e66f49_91144cuda3std3__441_GLOBAL__N__c0a7cf1e_4_k_cu_b4e66f49_91146ignoreE - _ZN39_INTERNAL_c0a7cf1e_4_k_cu_b4e66f49_91144cuda3std3__45__cpo5beginE)
_ZN39_INTERNAL_c0a7cf1e_4_k_cu_b4e66f49_91144cuda3std3__45__cpo5beginE:
	.zero		1
	.type		_ZN39_INTERNAL_c0a7cf1e_4_k_cu_b4e66f49_91144cuda3std3__441_GLOBAL__N__c0a7cf1e_4_k_cu_b4e66f49_91146ignoreE,@object
	.size		_ZN39_INTERNAL_c0a7cf1e_4_k_cu_b4e66f49_91144cuda3std3__441_GLOBAL__N__c0a7cf1e_4_k_cu_b4e66f49_91146ignoreE,(_ZN39_INTERNAL_c0a7cf1e_4_k_cu_b4e66f49_91144cute7productE - _ZN39_INTERNAL_c0a7cf1e_4_k_cu_b4e66f49_91144cuda3std3__441_GLOBAL__N__c0a7cf1e_4_k_cu_b4e66f49_91146ignoreE)
_ZN39_INTERNAL_c0a7cf1e_4_k_cu_b4e66f49_91144cuda3std3__441_GLOBAL__N__c0a7cf1e_4_k_cu_b4e66f49_91146ignoreE:
	.zero		1
	.type		_ZN39_INTERNAL_c0a7cf1e_4_k_cu_b4e66f49_91144cute7productE,@object
	.size		_ZN39_INTERNAL_c0a7cf1e_4_k_cu_b4e66f49_91144cute7productE,(_ZN39_INTERNAL_c0a7cf1e_4_k_cu_b4e66f49_91144cuda3std3__45__cpo3endE - _ZN39_INTERNAL_c0a7cf1e_4_k_cu_b4e66f49_91144cute7productE)
_ZN39_INTERNAL_c0a7cf1e_4_k_cu_b4e66f49_91144cute7productE:
	.zero		1
	.type		_ZN39_INTERNAL_c0a7cf1e_4_k_cu_b4e66f49_91144cuda3std3__45__cpo3endE,@object
	.size		_ZN39_INTERNAL_c0a7cf1e_4_k_cu_b4e66f49_91144cuda3std3__45__cpo3endE,(_ZN39_INTERNAL_c0a7cf1e_4_k_cu_b4e66f49_91144cuda3std3__419piecewise_constructE - _ZN39_INTERNAL_c0a7cf1e_4_k_cu_b4e66f49_91144cuda3std3__45__cpo3endE)
_ZN39_INTERNAL_c0a7cf1e_4_k_cu_b4e66f49_91144cuda3std3__45__cpo3endE:
	.zero		1
	.type		_ZN39_INTERNAL_c0a7cf1e_4_k_cu_b4e66f49_91144cuda3std3__419piecewise_constructE,@object
	.size		_ZN39_INTERNAL_c0a7cf1e_4_k_cu_b4e66f49_91144cuda3std3__419piecewise_constructE,(_ZN39_INTERNAL_c0a7cf1e_4_k_cu_b4e66f49_91144cuda3std3__45__cpo4cendE - _ZN39_INTERNAL_c0a7cf1e_4_k_cu_b4e66f49_91144cuda3std3__419piecewise_constructE)
_ZN39_INTERNAL_c0a7cf1e_4_k_cu_b4e66f49_91144cuda3std3__419piecewise_constructE:
	.zero		1
	.type		_ZN39_INTERNAL_c0a7cf1e_4_k_cu_b4e66f49_91144cuda3std3__45__cpo4cendE,@object
	.size		_ZN39_INTERNAL_c0a7cf1e_4_k_cu_b4e66f49_91144cuda3std3__45__cpo4cendE,(_ZN39_INTERNAL_c0a7cf1e_4_k_cu_b4e66f49_91144cuda3std6ranges3__45__cpo4swapE - _ZN39_INTERNAL_c0a7cf1e_4_k_cu_b4e66f49_91144cuda3std3__45__cpo4cendE)
_ZN39_INTERNAL_c0a7cf1e_4_k_cu_b4e66f49_91144cuda3std3__45__cpo4cendE:
	.zero		1
	.type		_ZN39_INTERNAL_c0a7cf1e_4_k_cu_b4e66f49_91144cuda3std6ranges3__45__cpo4swapE,@object
	.size		_ZN39_INTERNAL_c0a7cf1e_4_k_cu_b4e66f49_91144cuda3std6ranges3__45__cpo4swapE,(.L_11 - _ZN39_INTERNAL_c0a7cf1e_4_k_cu_b4e66f49_91144cuda3std6ranges3__45__cpo4swapE)
_ZN39_INTERNAL_c0a7cf1e_4_k_cu_b4e66f49_91144cuda3std6ranges3__45__cpo4swapE:
	.zero		1
.L_11:


//--------------------- .nv.constant0._ZN7cutlass13device_kernelINS_4gemm6kernel13GemmUniversalIN4cute5tupleIJiiiiEEENS1_10collective13CollectiveMmaINS1_35MainloopSm100TmaUmmaWarpSpecializedILi5ELi2ELi4ENS5_IJNS4_1CILi2EEENSA_ILi1EEESC_EEEEENS5_IJNSA_ILi64EEENSA_ILi256EEENSA_ILi128EEEEEENS_12float_e4m3_tENS5_IJlSC_lEEESJ_SK_NS4_8TiledMMAINS4_8MMA_AtomIJNS4_10MMA_TraitsINS4_19SM100_MMA_F8F6F4_SSEJSJ_SJ_fSF_SG_NS4_17integral_constantINS4_4UMMA5MajorELSR_0EEESS_NSP_INSQ_7ScaleInELST_0EEESU_EEEEEENS4_6LayoutINS5_IJSC_SC_SC_EEENS5_IJNSA_ILi0EEESZ_SZ_EEEEENS5_IJNS4_10UnderscoreES12_S12_EEEEENS4_13SM90_TMA_LOADENS4_14ComposedLayoutINS4_7SwizzleILi3ELi4ELi3EEENS4_18smem_ptr_flag_bitsILi8EEENSX_INS5_IJNSA_ILi8EEESH_EEENS5_IJSH_SC_EEEEEEEvNS4_8identityENS4_23SM90_TMA_LOAD_MULTICASTES1F_vS1G_EENS_8epilogue10collective18CollectiveEpilogueINS1J_23Sm100TmaWarpSpecializedILi4ELi2ELi32ELb0ELb0EEEJSI_NS5_IJNSX_ISF_SC_EES1O_EEESJ_SK_SJ_SK_NS1J_6fusion15FusionCallbacksIS1N_NS1Q_17LinearCombinationISJ_fSJ_fLNS_15FloatRoundStyleE2EEESI_S1P_JEEENS4_5SM1004TMEM4LOAD26SM100_TMEM_LOAD_16dp32b32xES15_NS16_INS17_ILi2ELi4ELi3EEES1A_NSX_INS5_IJS1B_SF_EEENS5_IJSF_SC_EEEEEEENS4_39AutoVectorizingCopyWithAssumedAlignmentILi128EEENS4_14SM90_TMA_STOREES24_S26_S26_EEEvvEEEEvNT_6ParamsE --------------------------
	.section	.nv.constant0._ZN7cutlass13device_kernelINS_4gemm6kernel13GemmUniversalIN4cute5tupleIJiiiiEEENS1_10collective13CollectiveMmaINS1_35MainloopSm100TmaUmmaWarpSpecializedILi5ELi2ELi4ENS5_IJNS4_1CILi2EEENSA_ILi1EEESC_EEEEENS5_IJNSA_ILi64EEENSA_ILi256EEENSA_ILi128EEEEEENS_12float_e4m3_tENS5_IJlSC_lEEESJ_SK_NS4_8TiledMMAINS4_8MMA_AtomIJNS4_10MMA_TraitsINS4_19SM100_MMA_F8F6F4_SSEJSJ_SJ_fSF_SG_NS4_17integral_constantINS4_4UMMA5MajorELSR_0EEESS_NSP_INSQ_7ScaleInELST_0EEESU_EEEEEENS4_6LayoutINS5_IJSC_SC_SC_EEENS5_IJNSA_ILi0EEESZ_SZ_EEEEENS5_IJNS4_10UnderscoreES12_S12_EEEEENS4_13SM90_TMA_LOADENS4_14ComposedLayoutINS4_7SwizzleILi3ELi4ELi3EEENS4_18smem_ptr_flag_bitsILi8EEENSX_INS5_IJNSA_ILi8EEESH_EEENS5_IJSH_SC_EEEEEEEvNS4_8identityENS4_23SM90_TMA_LOAD_MULTICASTES1F_vS1G_EENS_8epilogue10collective18CollectiveEpilogueINS1J_23Sm100TmaWarpSpecializedILi4ELi2ELi32ELb0ELb0EEEJSI_NS5_IJNSX_ISF_SC_EES1O_EEESJ_SK_SJ_SK_NS1J_6fusion15FusionCallbacksIS1N_NS1Q_17LinearCombinationISJ_fSJ_fLNS_15FloatRoundStyleE2EEESI_S1P_JEEENS4_5SM1004TMEM4LOAD26SM100_TMEM_LOAD_16dp32b32xES15_NS16_INS17_ILi2ELi4ELi3EEES1A_NSX_INS5_IJS1B_SF_EEENS5_IJSF_SC_EEEEEEENS4_39AutoVectorizingCopyWithAssumedAlignmentILi128EEENS4_14SM90_TMA_STOREES24_S26_S26_EEEvvEEEEvNT_6ParamsE,"a",@progbits
	.sectionflags	@""
	.align	4
.nv.constant0._ZN7cutlass13device_kernelINS_4gemm6kernel13GemmUniversalIN4cute5tupleIJiiiiEEENS1_10collective13CollectiveMmaINS1_35MainloopSm100TmaUmmaWarpSpecializedILi5ELi2ELi4ENS5_IJNS4_1CILi2EEENSA_ILi1EEESC_EEEEENS5_IJNSA_ILi64EEENSA_ILi256EEENSA_ILi128EEEEEENS_12float_e4m3_tENS5_IJlSC_lEEESJ_SK_NS4_8TiledMMAINS4_8MMA_AtomIJNS4_10MMA_TraitsINS4_19SM100_MMA_F8F6F4_SSEJSJ_SJ_fSF_SG_NS4_17integral_constantINS4_4UMMA5MajorELSR_0EEESS_NSP_INSQ_7ScaleInELST_0EEESU_EEEEEENS4_6LayoutINS5_IJSC_SC_SC_EEENS5_IJNSA_ILi0EEESZ_SZ_EEEEENS5_IJNS4_10UnderscoreES12_S12_EEEEENS4_13SM90_TMA_LOADENS4_14ComposedLayoutINS4_7SwizzleILi3ELi4ELi3EEENS4_18smem_ptr_flag_bitsILi8EEENSX_INS5_IJNSA_ILi8EEESH_EEENS5_IJSH_SC_EEEEEEEvNS4_8identityENS4_23SM90_TMA_LOAD_MULTICASTES1F_vS1G_EENS_8epilogue10collective18CollectiveEpilogueINS1J_23Sm100TmaWarpSpecializedILi4ELi2ELi32ELb0ELb0EEEJSI_NS5_IJNSX_ISF_SC_EES1O_EEESJ_SK_SJ_SK_NS1J_6fusion15FusionCallbacksIS1N_NS1Q_17LinearCombinationISJ_fSJ_fLNS_15FloatRoundStyleE2EEESI_S1P_JEEENS4_5SM1004TMEM4LOAD26SM100_TMEM_LOAD_16dp32b32xES15_NS16_INS17_ILi2ELi4ELi3EEES1A_NSX_INS5_IJS1B_SF_EEENS5_IJSF_SC_EEEEEEENS4_39AutoVectorizingCopyWithAssumedAlignmentILi128EEENS4_14SM90_TMA_STOREES24_S26_S26_EEEvvEEEEvNT_6ParamsE:
	.zero		2944


//--------------------- SYMBOLS --------------------------

	.type		.nv.reservedSmem.offset0,@object
	.size		.nv.reservedSmem.offset0,0x4
	.type		.nv.reservedSmem.cap,@object
	.size		.nv.reservedSmem.cap,0x4
	.type		__assertfail,@function
